	.target	sm_90a

	.elftype	@"ET_EXEC"


//--------------------- .note.nv.tkinfo           --------------------------
	.section	.note.nv.tkinfo,"",@"SHT_NOTE"
	.sectionflags	@"SHF_NOTE_NV_TKINFO"
	.tkinfo
        /*0018*/ 	.word	0x00000002
        /*0030*/ 	.string	""
        /*0030*/ 	.string	"ptxas"
        /*0030*/ 	.string	"Cuda compilation tools, release 13.0, V13.0.88"
        /*0030*/ 	.string	"Build cuda_13.0.r13.0/compiler.36424714_0"
        /*0030*/ 	.string	"-arch sm_90a -m 64 "



//--------------------- .note.nv.cuinfo           --------------------------
	.section	.note.nv.cuinfo,"",@"SHT_NOTE"
	.sectionflags	@"SHF_NOTE_NV_CUINFO"
        /*0018*/ 	.short	0x0002
        /*001a*/ 	.short	0x005a
        /*001c*/ 	.short	0x0082
	.zero		2


//--------------------- .nv.info                  --------------------------
	.section	.nv.info,"",@"SHT_CUDA_INFO"
	.align	4


	//----- nvinfo : EIATTR_REGCOUNT
	.align		4
        /*0000*/ 	.byte	0x04, 0x2f
        /*0002*/ 	.short	(.L_12 - .L_11)
	.align		4
.L_11:
        /*0004*/ 	.word	index@(_ZN7cutlass13device_kernelINS_4gemm6kernel13GemmUniversalIN4cute5tupleIJiiiiEEENS1_10collective13CollectiveMmaINS1_40MainloopSm90TmaGmmaWarpSpecializedSparseILi5ENS5_IJNS4_1CILi2EEENSA_ILi1EEESC_EEENS1_35KernelTmaWarpSpecializedCooperativeEEENS5_IJNSA_ILi128EEENSA_ILi256EEENSA_ILi64EEEEEENS_6half_tENS5_IJNS4_6LayoutINS5_IJiNS5_IJSB_iEEEiEEENS5_IJlNS5_IJSC_SB_EEElEEEEENSL_INS5_IJNS5_IJNS5_IJNSA_ILi8EEESB_NSA_ILi4EEEEEEiEEENS5_IJNS5_IJNSA_ILi16EEESB_SB_EEEiEEEiEEENS5_IJNS5_IJNS5_IJSI_SV_NSA_ILi1024EEEEEENSA_ILi4096EEEEEENS5_IJNS5_IJSC_NSA_ILi512EEENSA_ILi32EEEEEElEEElEEEEEEEESK_NS5_IJlSC_lEEENS4_8TiledMMAINS4_8MMA_AtomIJNS4_4SM904GMMA6SPARSE27GMMA_64x256x32_F32F16F16_SSILNS1E_5MajorE0ELS1H_0ELNS1E_7ScaleInE1ELS1I_1ELNS1E_9SparseSelE0EEEEEENSL_ISD_NS5_IJSC_NSA_ILi0EEES1M_EEEEENS5_IJNS4_10UnderscoreES1P_S1P_EEEEENS4_13SM90_TMA_LOADENS4_14ComposedLayoutINS4_7SwizzleILi2ELi4ELi3EEENS4_25smem_sparse_ptr_flag_bitsILi2ELi16EEENSL_INS5_IJNS5_IJSC_SR_EEENS5_IJSB_S14_EEEEEENS5_IJNS5_IJS1M_SI_EEESO_EEEEEEEvNS4_8identityENS4_23SM90_TMA_LOAD_MULTICASTENS1T_INS1U_ILi3ELi4ELi3EEENS4_18smem_ptr_flag_bitsILi16EEENSL_INS5_IJSR_SI_EEENS5_IJSI_SC_EEEEEEEvS25_EENS_8epilogue10collective6detail29Sm90TmaWarpSpecializedAdapterINS2G_15DefaultEpilogueIfNS5_IJSC_llEEES2K_NS2F_6thread17LinearCombinationIfLi1EffLNS2L_9ScaleType4KindE0ELNS_15FloatRoundStyleE2EfEENS1_15EpilogueDefaultEEEEEvvEEEEvNT_6ParamsE)
        /*0008*/ 	.word	0x000000a8


	//----- nvinfo : EIATTR_FRAME_SIZE
	.align		4
.L_12:
        /*000c*/ 	.byte	0x04, 0x11
        /*000e*/ 	.short	(.L_14 - .L_13)
	.align		4
.L_13:
        /*0010*/ 	.word	index@(_ZN7cutlass13device_kernelINS_4gemm6kernel13GemmUniversalIN4cute5tupleIJiiiiEEENS1_10collective13CollectiveMmaINS1_40MainloopSm90TmaGmmaWarpSpecializedSparseILi5ENS5_IJNS4_1CILi2EEENSA_ILi1EEESC_EEENS1_35KernelTmaWarpSpecializedCooperativeEEENS5_IJNSA_ILi128EEENSA_ILi256EEENSA_ILi64EEEEEENS_6half_tENS5_IJNS4_6LayoutINS5_IJiNS5_IJSB_iEEEiEEENS5_IJlNS5_IJSC_SB_EEElEEEEENSL_INS5_IJNS5_IJNS5_IJNSA_ILi8EEESB_NSA_ILi4EEEEEEiEEENS5_IJNS5_IJNSA_ILi16EEESB_SB_EEEiEEEiEEENS5_IJNS5_IJNS5_IJSI_SV_NSA_ILi1024EEEEEENSA_ILi4096EEEEEENS5_IJNS5_IJSC_NSA_ILi512EEENSA_ILi32EEEEEElEEElEEEEEEEESK_NS5_IJlSC_lEEENS4_8TiledMMAINS4_8MMA_AtomIJNS4_4SM904GMMA6SPARSE27GMMA_64x256x32_F32F16F16_SSILNS1E_5MajorE0ELS1H_0ELNS1E_7ScaleInE1ELS1I_1ELNS1E_9SparseSelE0EEEEEENSL_ISD_NS5_IJSC_NSA_ILi0EEES1M_EEEEENS5_IJNS4_10UnderscoreES1P_S1P_EEEEENS4_13SM90_TMA_LOADENS4_14ComposedLayoutINS4_7SwizzleILi2ELi4ELi3EEENS4_25smem_sparse_ptr_flag_bitsILi2ELi16EEENSL_INS5_IJNS5_IJSC_SR_EEENS5_IJSB_S14_EEEEEENS5_IJNS5_IJS1M_SI_EEESO_EEEEEEEvNS4_8identityENS4_23SM90_TMA_LOAD_MULTICASTENS1T_INS1U_ILi3ELi4ELi3EEENS4_18smem_ptr_flag_bitsILi16EEENSL_INS5_IJSR_SI_EEENS5_IJSI_SC_EEEEEEEvS25_EENS_8epilogue10collective6detail29Sm90TmaWarpSpecializedAdapterINS2G_15DefaultEpilogueIfNS5_IJSC_llEEES2K_NS2F_6thread17LinearCombinationIfLi1EffLNS2L_9ScaleType4KindE0ELNS_15FloatRoundStyleE2EfEENS1_15EpilogueDefaultEEEEEvvEEEEvNT_6ParamsE)
        /*0014*/ 	.word	0x00000000


	//----- nvinfo : EIATTR_MIN_STACK_SIZE
	.align		4
.L_14:
        /*0018*/ 	.byte	0x04, 0x12
        /*001a*/ 	.short	(.L_16 - .L_15)
	.align		4
.L_15:
        /*001c*/ 	.word	index@(_ZN7cutlass13device_kernelINS_4gemm6kernel13GemmUniversalIN4cute5tupleIJiiiiEEENS1_10collective13CollectiveMmaINS1_40MainloopSm90TmaGmmaWarpSpecializedSparseILi5ENS5_IJNS4_1CILi2EEENSA_ILi1EEESC_EEENS1_35KernelTmaWarpSpecializedCooperativeEEENS5_IJNSA_ILi128EEENSA_ILi256EEENSA_ILi64EEEEEENS_6half_tENS5_IJNS4_6LayoutINS5_IJiNS5_IJSB_iEEEiEEENS5_IJlNS5_IJSC_SB_EEElEEEEENSL_INS5_IJNS5_IJNS5_IJNSA_ILi8EEESB_NSA_ILi4EEEEEEiEEENS5_IJNS5_IJNSA_ILi16EEESB_SB_EEEiEEEiEEENS5_IJNS5_IJNS5_IJSI_SV_NSA_ILi1024EEEEEENSA_ILi4096EEEEEENS5_IJNS5_IJSC_NSA_ILi512EEENSA_ILi32EEEEEElEEElEEEEEEEESK_NS5_IJlSC_lEEENS4_8TiledMMAINS4_8MMA_AtomIJNS4_4SM904GMMA6SPARSE27GMMA_64x256x32_F32F16F16_SSILNS1E_5MajorE0ELS1H_0ELNS1E_7ScaleInE1ELS1I_1ELNS1E_9SparseSelE0EEEEEENSL_ISD_NS5_IJSC_NSA_ILi0EEES1M_EEEEENS5_IJNS4_10UnderscoreES1P_S1P_EEEEENS4_13SM90_TMA_LOADENS4_14ComposedLayoutINS4_7SwizzleILi2ELi4ELi3EEENS4_25smem_sparse_ptr_flag_bitsILi2ELi16EEENSL_INS5_IJNS5_IJSC_SR_EEENS5_IJSB_S14_EEEEEENS5_IJNS5_IJS1M_SI_EEESO_EEEEEEEvNS4_8identityENS4_23SM90_TMA_LOAD_MULTICASTENS1T_INS1U_ILi3ELi4ELi3EEENS4_18smem_ptr_flag_bitsILi16EEENSL_INS5_IJSR_SI_EEENS5_IJSI_SC_EEEEEEEvS25_EENS_8epilogue10collective6detail29Sm90TmaWarpSpecializedAdapterINS2G_15DefaultEpilogueIfNS5_IJSC_llEEES2K_NS2F_6thread17LinearCombinationIfLi1EffLNS2L_9ScaleType4KindE0ELNS_15FloatRoundStyleE2EfEENS1_15EpilogueDefaultEEEEEvvEEEEvNT_6ParamsE)
        /*0020*/ 	.word	0x00000000
.L_16:


//--------------------- .nv.compat                --------------------------
	.section	.nv.compat,"",@"SHT_CUDA_COMPAT_INFO"
	.align	4
        /*0000*/ 	.byte	0x02, 0x09, 0x01, 0x00, 0x02, 0x02, 0x04, 0x00, 0x02, 0x05, 0x05, 0x00, 0x03, 0x07, 0x01, 0x01
        /*0010*/ 	.byte	0x02, 0x03, 0x01, 0x00, 0x02, 0x06, 0x01, 0x00, 0x04, 0x0b, 0x08, 0x00, 0x00, 0x00, 0x00, 0x00
        /*0020*/ 	.byte	0x00, 0x00, 0x00, 0x00


//--------------------- .nv.info._ZN7cutlass13device_kernelINS_4gemm6kernel13GemmUniversalIN4cute5tupleIJiiiiEEENS1_10collective13CollectiveMmaINS1_40MainloopSm90TmaGmmaWarpSpecializedSparseILi5ENS5_IJNS4_1CILi2EEENSA_ILi1EEESC_EEENS1_35KernelTmaWarpSpecializedCooperativeEEENS5_IJNSA_ILi128EEENSA_ILi256EEENSA_ILi64EEEEEENS_6half_tENS5_IJNS4_6LayoutINS5_IJiNS5_IJSB_iEEEiEEENS5_IJlNS5_IJSC_SB_EEElEEEEENSL_INS5_IJNS5_IJNS5_IJNSA_ILi8EEESB_NSA_ILi4EEEEEEiEEENS5_IJNS5_IJNSA_ILi16EEESB_SB_EEEiEEEiEEENS5_IJNS5_IJNS5_IJSI_SV_NSA_ILi1024EEEEEENSA_ILi4096EEEEEENS5_IJNS5_IJSC_NSA_ILi512EEENSA_ILi32EEEEEElEEElEEEEEEEESK_NS5_IJlSC_lEEENS4_8TiledMMAINS4_8MMA_AtomIJNS4_4SM904GMMA6SPARSE27GMMA_64x256x32_F32F16F16_SSILNS1E_5MajorE0ELS1H_0ELNS1E_7ScaleInE1ELS1I_1ELNS1E_9SparseSelE0EEEEEENSL_ISD_NS5_IJSC_NSA_ILi0EEES1M_EEEEENS5_IJNS4_10UnderscoreES1P_S1P_EEEEENS4_13SM90_TMA_LOADENS4_14ComposedLayoutINS4_7SwizzleILi2ELi4ELi3EEENS4_25smem_sparse_ptr_flag_bitsILi2ELi16EEENSL_INS5_IJNS5_IJSC_SR_EEENS5_IJSB_S14_EEEEEENS5_IJNS5_IJS1M_SI_EEESO_EEEEEEEvNS4_8identityENS4_23SM90_TMA_LOAD_MULTICASTENS1T_INS1U_ILi3ELi4ELi3EEENS4_18smem_ptr_flag_bitsILi16EEENSL_INS5_IJSR_SI_EEENS5_IJSI_SC_EEEEEEEvS25_EENS_8epilogue10collective6detail29Sm90TmaWarpSpecializedAdapterINS2G_15DefaultEpilogueIfNS5_IJSC_llEEES2K_NS2F_6thread17LinearCombinationIfLi1EffLNS2L_9ScaleType4KindE0ELNS_15FloatRoundStyleE2EfEENS1_15EpilogueDefaultEEEEEvvEEEEvNT_6ParamsE --------------------------
	.section	.nv.info._ZN7cutlass13device_kernelINS_4gemm6kernel13GemmUniversalIN4cute5tupleIJiiiiEEENS1_10collective13CollectiveMmaINS1_40MainloopSm90TmaGmmaWarpSpecializedSparseILi5ENS5_IJNS4_1CILi2EEENSA_ILi1EEESC_EEENS1_35KernelTmaWarpSpecializedCooperativeEEENS5_IJNSA_ILi128EEENSA_ILi256EEENSA_ILi64EEEEEENS_6half_tENS5_IJNS4_6LayoutINS5_IJiNS5_IJSB_iEEEiEEENS5_IJlNS5_IJSC_SB_EEElEEEEENSL_INS5_IJNS5_IJNS5_IJNSA_ILi8EEESB_NSA_ILi4EEEEEEiEEENS5_IJNS5_IJNSA_ILi16EEESB_SB_EEEiEEEiEEENS5_IJNS5_IJNS5_IJSI_SV_NSA_ILi1024EEEEEENSA_ILi4096EEEEEENS5_IJNS5_IJSC_NSA_ILi512EEENSA_ILi32EEEEEElEEElEEEEEEEESK_NS5_IJlSC_lEEENS4_8TiledMMAINS4_8MMA_AtomIJNS4_4SM904GMMA6SPARSE27GMMA_64x256x32_F32F16F16_SSILNS1E_5MajorE0ELS1H_0ELNS1E_7ScaleInE1ELS1I_1ELNS1E_9SparseSelE0EEEEEENSL_ISD_NS5_IJSC_NSA_ILi0EEES1M_EEEEENS5_IJNS4_10UnderscoreES1P_S1P_EEEEENS4_13SM90_TMA_LOADENS4_14ComposedLayoutINS4_7SwizzleILi2ELi4ELi3EEENS4_25smem_sparse_ptr_flag_bitsILi2ELi16EEENSL_INS5_IJNS5_IJSC_SR_EEENS5_IJSB_S14_EEEEEENS5_IJNS5_IJS1M_SI_EEESO_EEEEEEEvNS4_8identityENS4_23SM90_TMA_LOAD_MULTICASTENS1T_INS1U_ILi3ELi4ELi3EEENS4_18smem_ptr_flag_bitsILi16EEENSL_INS5_IJSR_SI_EEENS5_IJSI_SC_EEEEEEEvS25_EENS_8epilogue10collective6detail29Sm90TmaWarpSpecializedAdapterINS2G_15DefaultEpilogueIfNS5_IJSC_llEEES2K_NS2F_6thread17LinearCombinationIfLi1EffLNS2L_9ScaleType4KindE0ELNS_15FloatRoundStyleE2EfEENS1_15EpilogueDefaultEEEEEvvEEEEvNT_6ParamsE,"",@"SHT_CUDA_INFO"
	.sectionflags	@""
	.align	4


	//----- nvinfo : EIATTR_CUDA_API_VERSION
	.align		4
        /*0000*/ 	.byte	0x04, 0x37
        /*0002*/ 	.short	(.L_18 - .L_17)
.L_17:
        /*0004*/ 	.word	0x00000082


	//----- nvinfo : EIATTR_KPARAM_INFO
	.align		4
.L_18:
        /*0008*/ 	.byte	0x04, 0x17
        /*000a*/ 	.short	(.L_20 - .L_19)
.L_19:
        /*000c*/ 	.word	0x00000000
        /*0010*/ 	.short	0x0000
        /*0012*/ 	.short	0x0070
        /*0014*/ 	.byte	0x00, 0xf0, 0x01, 0x14


	//----- nvinfo : EIATTR_SPARSE_MMA_MASK
	.align		4
.L_20:
        /*0018*/ 	.byte	0x03, 0x50
        /*001a*/ 	.short	0x0002


	//----- nvinfo : EIATTR_MAXREG_COUNT
	.align		4
        /*001c*/ 	.byte	0x03, 0x1b
        /*001e*/ 	.short	0x00a8


	//----- nvinfo : EIATTR_NUM_BARRIERS
	.align		4
        /*0020*/ 	.byte	0x02, 0x4c
        /*0022*/ 	.byte	0x01
	.zero		1


	//----- nvinfo : EIATTR_MERCURY_ISA_VERSION
	.align		4
        /*0024*/ 	.byte	0x03, 0x5f
        /*0026*/ 	.short	0x0101


	//----- nvinfo : EIATTR_INT_WARP_WIDE_INSTR_OFFSETS
	.align		4
        /*0028*/ 	.byte	0x04, 0x31
        /*002a*/ 	.short	(.L_22 - .L_21)


	//   ....[0]....
.L_21:
        /*002c*/ 	.word	0x00000500


	//   ....[1]....
        /*0030*/ 	.word	0x00000510


	//   ....[2]....
        /*0034*/ 	.word	0x000006d0


	//----- nvinfo : EIATTR_COOP_GROUP_MASK_REGIDS
	.align		4
.L_22:
        /*0038*/ 	.byte	0x04, 0x29
        /*003a*/ 	.short	(.L_24 - .L_23)


	//   ....[0]....
.L_23:
        /*003c*/ 	.word	0xffffffff


	//   ....[1]....
        /*0040*/ 	.word	0xffffffff


	//   ....[2]....
        /*0044*/ 	.word	0xffffffff


	//   ....[3]....
        /*0048*/ 	.word	0xffffffff


	//   ....[4]....
        /*004c*/ 	.word	0xffffffff


	//   ....[5]....
        /*0050*/ 	.word	0xffffffff


	//----- nvinfo : EIATTR_COOP_GROUP_INSTR_OFFSETS
	.align		4
.L_24:
        /*0054*/ 	.byte	0x04, 0x28
        /*0056*/ 	.short	(.L_26 - .L_25)


	//   ....[0]....
.L_25:
        /*0058*/ 	.word	0x00000060


	//   ....[1]....
        /*005c*/ 	.word	0x00000070


	//   ....[2]....
        /*0060*/ 	.word	0x00000160


	//   ....[3]....
        /*0064*/ 	.word	0x00000330


	//   ....[4]....
        /*0068*/ 	.word	0x00000830


	//   ....[5]....
        /*006c*/ 	.word	0x000012b0


	//----- nvinfo : EIATTR_REG_RECONFIG
	.align		4
.L_26:
        /*0070*/ 	.byte	0x01, 0x54
	.zero		2


	//----- nvinfo : EIATTR_MBARRIER_INSTR_OFFSETS
	.align		4
        /*0074*/ 	.byte	0x04, 0x39
        /*0076*/ 	.short	(.L_28 - .L_27)


	//   ....[0]....
.L_27:
        /*0078*/ 	.word	0x00000260
        /*007c*/ 	.word	0x000000ff
        /*0080*/ 	.word	0x00000000
        /*0084*/ 	.short	0x0100
        /*0086*/ 	.byte	0x08
	.zero		1


	//   ....[1]....
        /*0088*/ 	.word	0x00000270
        /*008c*/ 	.word	0x000000ff
        /*0090*/ 	.word	0x00000028
        /*0094*/ 	.short	0x0100
        /*0096*/ 	.byte	0x08
	.zero		1


	//   ....[2]....
        /*0098*/ 	.word	0x00000280
        /*009c*/ 	.word	0x000000ff
        /*00a0*/ 	.word	0x00000008
        /*00a4*/ 	.short	0x0100
        /*00a6*/ 	.byte	0x08
	.zero		1


	//   ....[3]....
        /*00a8*/ 	.word	0x00000290
        /*00ac*/ 	.word	0x000000ff
        /*00b0*/ 	.word	0x00000030
        /*00b4*/ 	.short	0x0100
        /*00b6*/ 	.byte	0x08
	.zero		1


	//   ....[4]....
        /*00b8*/ 	.word	0x000002a0
        /*00bc*/ 	.word	0x000000ff
        /*00c0*/ 	.word	0x00000010
        /*00c4*/ 	.short	0x0100
        /*00c6*/ 	.byte	0x08
	.zero		1


	//   ....[5]....
        /*00c8*/ 	.word	0x000002b0
        /*00cc*/ 	.word	0x000000ff
        /*00d0*/ 	.word	0x00000038
        /*00d4*/ 	.short	0x0100
        /*00d6*/ 	.byte	0x08
	.zero		1


	//   ....[6]....
        /*00d8*/ 	.word	0x000002c0
        /*00dc*/ 	.word	0x000000ff
        /*00e0*/ 	.word	0x00000018
        /*00e4*/ 	.short	0x0100
        /*00e6*/ 	.byte	0x08
	.zero		1


	//   ....[7]....
        /*00e8*/ 	.word	0x000002d0
        /*00ec*/ 	.word	0x000000ff
        /*00f0*/ 	.word	0x00000040
        /*00f4*/ 	.short	0x0100
        /*00f6*/ 	.byte	0x08
	.zero		1


	//   ....[8]....
        /*00f8*/ 	.word	0x000002e0
        /*00fc*/ 	.word	0x000000ff
        /*0100*/ 	.word	0x00000020
        /*0104*/ 	.short	0x0100
        /*0106*/ 	.byte	0x08
	.zero		1


	//   ....[9]....
        /*0108*/ 	.word	0x000002f0
        /*010c*/ 	.word	0x000000ff
        /*0110*/ 	.word	0x00000048
        /*0114*/ 	.short	0x0100
        /*0116*/ 	.byte	0x08
	.zero		1


	//   ....[10]....
        /*0118*/ 	.word	0x00000750
        /*011c*/ 	.word	0x000000ff
        /*0120*/ 	.word	0x00000060
        /*0124*/ 	.short	0x0100
        /*0126*/ 	.byte	0x06
	.zero		1


	//   ....[11]....
        /*0128*/ 	.word	0x000007e0
        /*012c*/ 	.word	0x000000ff
        /*0130*/ 	.word	0x00000068
        /*0134*/ 	.short	0x0100
        /*0136*/ 	.byte	0x06
	.zero		1


	//   ....[12]....
        /*0138*/ 	.word	0x000017f0
        /*013c*/ 	.word	0x000000ff
        /*0140*/ 	.word	0x00000000
        /*0144*/ 	.short	0x010a
        /*0146*/ 	.byte	0x08
	.zero		1


	//   ....[13]....
        /*0148*/ 	.word	0x000018c0
        /*014c*/ 	.word	0x000000ff
        /*0150*/ 	.word	0x00000000
        /*0154*/ 	.short	0x010a
        /*0156*/ 	.byte	0x08
	.zero		1


	//   ....[14]....
        /*0158*/ 	.word	0x00001a70
        /*015c*/ 	.word	0x00000010
        /*0160*/ 	.word	0x00000000
        /*0164*/ 	.short	0x0101
        /*0166*/ 	.byte	0x3f
	.zero		1


	//   ....[15]....
        /*0168*/ 	.word	0x0000bfd0
        /*016c*/ 	.word	0x00000015
        /*0170*/ 	.word	0x00000028
        /*0174*/ 	.short	0x010a
        /*0176*/ 	.byte	0x3f
	.zero		1


	//   ....[16]....
        /*0178*/ 	.word	0x0000c400
        /*017c*/ 	.word	0x00000008
        /*0180*/ 	.word	0x00000068
        /*0184*/ 	.short	0x0101
        /*0186*/ 	.byte	0x3f
	.zero		1


	//   ....[17]....
        /*0188*/ 	.word	0x0000cb40
        /*018c*/ 	.word	0x00000006
        /*0190*/ 	.word	0x00000000
        /*0194*/ 	.short	0x010a
        /*0196*/ 	.byte	0x3f
	.zero		1


	//   ....[18]....
        /*0198*/ 	.word	0x0000cbc0
        /*019c*/ 	.word	0x00000007
        /*01a0*/ 	.word	0x00000000
        /*01a4*/ 	.short	0x010a
        /*01a6*/ 	.byte	0x3f
	.zero		1


	//   ....[19]....
        /*01a8*/ 	.word	0x0000cc50
        /*01ac*/ 	.word	0x0000000a
        /*01b0*/ 	.word	0x00000000
        /*01b4*/ 	.short	0x010a
        /*01b6*/ 	.byte	0x3f
	.zero		1


	//   ....[20]....
        /*01b8*/ 	.word	0x0000cce0
        /*01bc*/ 	.word	0x0000000b
        /*01c0*/ 	.word	0x00000000
        /*01c4*/ 	.short	0x010a
        /*01c6*/ 	.byte	0x3f
	.zero		1


	//   ....[21]....
        /*01c8*/ 	.word	0x0000cd70
        /*01cc*/ 	.word	0x00000003
        /*01d0*/ 	.word	0x00000000
        /*01d4*/ 	.short	0x010a
        /*01d6*/ 	.byte	0x3f
	.zero		1


	//   ....[22]....
        /*01d8*/ 	.word	0x0000cde0
        /*01dc*/ 	.word	0x00000011
        /*01e0*/ 	.word	0x00000000
        /*01e4*/ 	.short	0x010a
        /*01e6*/ 	.byte	0x3f
	.zero		1


	//   ....[23]....
        /*01e8*/ 	.word	0x0000ceb0
        /*01ec*/ 	.word	0x00000015
        /*01f0*/ 	.word	0x00000028
        /*01f4*/ 	.short	0x010a
        /*01f6*/ 	.byte	0x3f
	.zero		1


	//   ....[24]....
        /*01f8*/ 	.word	0x0000cf80
        /*01fc*/ 	.word	0x00000006
        /*0200*/ 	.word	0x00000000
        /*0204*/ 	.short	0x010a
        /*0206*/ 	.byte	0x3f
	.zero		1


	//   ....[25]....
        /*0208*/ 	.word	0x0000cfd0
        /*020c*/ 	.word	0x00000007
        /*0210*/ 	.word	0x00000000
        /*0214*/ 	.short	0x010a
        /*0216*/ 	.byte	0x3f
	.zero		1


	//   ....[26]....
        /*0218*/ 	.word	0x0000d020
        /*021c*/ 	.word	0x0000000a
        /*0220*/ 	.word	0x00000000
        /*0224*/ 	.short	0x010a
        /*0226*/ 	.byte	0x3f
	.zero		1


	//   ....[27]....
        /*0228*/ 	.word	0x0000d070
        /*022c*/ 	.word	0x0000000b
        /*0230*/ 	.word	0x00000000
        /*0234*/ 	.short	0x010a
        /*0236*/ 	.byte	0x3f
	.zero		1


	//----- nvinfo : EIATTR_NUM_MBARRIERS
	.align		4
.L_28:
        /*0238*/ 	.byte	0x03, 0x38
        /*023a*/ 	.short	0x000c


	//----- nvinfo : EIATTR_EXIT_INSTR_OFFSETS
	.align		4
        /*023c*/ 	.byte	0x04, 0x1c
        /*023e*/ 	.short	(.L_30 - .L_29)


	//   ....[0]....
.L_29:
        /*0240*/ 	.word	0x00000990


	//   ....[1]....
        /*0244*/ 	.word	0x00001180


	//   ....[2]....
        /*0248*/ 	.word	0x0000b6d0


	//   ....[3]....
        /*024c*/ 	.word	0x0000bc30


	//   ....[4]....
        /*0250*/ 	.word	0x0000cdc0


	//----- nvinfo : EIATTR_MAX_THREADS
	.align		4
.L_30:
        /*0254*/ 	.byte	0x04, 0x05
        /*0256*/ 	.short	(.L_32 - .L_31)
.L_31:
        /*0258*/ 	.word	0x00000180
        /*025c*/ 	.word	0x00000001
        /*0260*/ 	.word	0x00000001


	//----- nvinfo : EIATTR_CRS_STACK_SIZE
	.align		4
.L_32:
        /*0264*/ 	.byte	0x04, 0x1e
        /*0266*/ 	.short	(.L_34 - .L_33)
.L_33:
        /*0268*/ 	.word	0x00000000


	//----- nvinfo : EIATTR_CBANK_PARAM_SIZE
	.align		4
.L_34:
        /*026c*/ 	.byte	0x03, 0x19
        /*026e*/ 	.short	0x0570


	//----- nvinfo : EIATTR_PARAM_CBANK
	.align		4
        /*0270*/ 	.byte	0x04, 0x0a
        /*0272*/ 	.short	(.L_36 - .L_35)
	.align		4
.L_35:
        /*0274*/ 	.word	index@(.nv.constant0._ZN7cutlass13device_kernelINS_4gemm6kernel13GemmUniversalIN4cute5tupleIJiiiiEEENS1_10collective13CollectiveMmaINS1_40MainloopSm90TmaGmmaWarpSpecializedSparseILi5ENS5_IJNS4_1CILi2EEENSA_ILi1EEESC_EEENS1_35KernelTmaWarpSpecializedCooperativeEEENS5_IJNSA_ILi128EEENSA_ILi256EEENSA_ILi64EEEEEENS_6half_tENS5_IJNS4_6LayoutINS5_IJiNS5_IJSB_iEEEiEEENS5_IJlNS5_IJSC_SB_EEElEEEEENSL_INS5_IJNS5_IJNS5_IJNSA_ILi8EEESB_NSA_ILi4EEEEEEiEEENS5_IJNS5_IJNSA_ILi16EEESB_SB_EEEiEEEiEEENS5_IJNS5_IJNS5_IJSI_SV_NSA_ILi1024EEEEEENSA_ILi4096EEEEEENS5_IJNS5_IJSC_NSA_ILi512EEENSA_ILi32EEEEEElEEElEEEEEEEESK_NS5_IJlSC_lEEENS4_8TiledMMAINS4_8MMA_AtomIJNS4_4SM904GMMA6SPARSE27GMMA_64x256x32_F32F16F16_SSILNS1E_5MajorE0ELS1H_0ELNS1E_7ScaleInE1ELS1I_1ELNS1E_9SparseSelE0EEEEEENSL_ISD_NS5_IJSC_NSA_ILi0EEES1M_EEEEENS5_IJNS4_10UnderscoreES1P_S1P_EEEEENS4_13SM90_TMA_LOADENS4_14ComposedLayoutINS4_7SwizzleILi2ELi4ELi3EEENS4_25smem_sparse_ptr_flag_bitsILi2ELi16EEENSL_INS5_IJNS5_IJSC_SR_EEENS5_IJSB_S14_EEEEEENS5_IJNS5_IJS1M_SI_EEESO_EEEEEEEvNS4_8identityENS4_23SM90_TMA_LOAD_MULTICASTENS1T_INS1U_ILi3ELi4ELi3EEENS4_18smem_ptr_flag_bitsILi16EEENSL_INS5_IJSR_SI_EEENS5_IJSI_SC_EEEEEEEvS25_EENS_8epilogue10collective6detail29Sm90TmaWarpSpecializedAdapterINS2G_15DefaultEpilogueIfNS5_IJSC_llEEES2K_NS2F_6thread17LinearCombinationIfLi1EffLNS2L_9ScaleType4KindE0ELNS_15FloatRoundStyleE2EfEENS1_15EpilogueDefaultEEEEEvvEEEEvNT_6ParamsE)
        /*0278*/ 	.short	0x0210
        /*027a*/ 	.short	0x0570


	//----- nvinfo : EIATTR_SW_WAR
	.align		4
.L_36:
        /*027c*/ 	.byte	0x04, 0x36
        /*027e*/ 	.short	(.L_38 - .L_37)
.L_37:
        /*0280*/ 	.word	0x00000008
.L_38:


//--------------------- .nv.callgraph             --------------------------
	.section	.nv.callgraph,"",@"SHT_CUDA_CALLGRAPH"
	.align	4
	.sectionentsize	8
	.align		4
        /*0000*/ 	.word	0x00000000
	.align		4
        /*0004*/ 	.word	0xffffffff
	.align		4
        /*0008*/ 	.word	0x00000000
	.align		4
        /*000c*/ 	.word	0xfffffffe
	.align		4
        /*0010*/ 	.word	0x00000000
	.align		4
        /*0014*/ 	.word	0xfffffffd
	.align		4
        /*0018*/ 	.word	0x00000000
	.align		4
        /*001c*/ 	.word	0xfffffffc


//--------------------- .nv.constant4             --------------------------
	.section	.nv.constant4,"a",@progbits
	.align	8
	.align		8
.nv.constant4:
        /*0000*/ 	.dword	_ZN39_INTERNAL_afcecbe2_4_k_cu_b9a4f150_39794cuda3std3__45__cpo5beginE
	.align		8
        /*0008*/ 	.dword	_ZN39_INTERNAL_afcecbe2_4_k_cu_b9a4f150_39794cuda3std3__45__cpo3endE
	.align		8
        /*0010*/ 	.dword	_ZN39_INTERNAL_afcecbe2_4_k_cu_b9a4f150_39794cuda3std3__45__cpo6cbeginE
	.align		8
        /*0018*/ 	.dword	_ZN39_INTERNAL_afcecbe2_4_k_cu_b9a4f150_39794cuda3std3__45__cpo4cendE
	.align		8
        /*0020*/ 	.dword	_ZN39_INTERNAL_afcecbe2_4_k_cu_b9a4f150_39794cuda3std3__441_GLOBAL__N__afcecbe2_4_k_cu_b9a4f150_39796ignoreE
	.align		8
        /*0028*/ 	.dword	_ZN39_INTERNAL_afcecbe2_4_k_cu_b9a4f150_39794cuda3std3__419piecewise_constructE
	.align		8
        /*0030*/ 	.dword	_ZN39_INTERNAL_afcecbe2_4_k_cu_b9a4f150_39794cuda3std3__48in_placeE
	.align		8
        /*0038*/ 	.dword	_ZN39_INTERNAL_afcecbe2_4_k_cu_b9a4f150_39794cuda3std6ranges3__45__cpo4swapE
	.align		8
        /*0040*/ 	.dword	_ZN39_INTERNAL_afcecbe2_4_k_cu_b9a4f150_39794cuda3std6ranges3__45__cpo9iter_moveE
	.align		8
        /*0048*/ 	.dword	_ZN39_INTERNAL_afcecbe2_4_k_cu_b9a4f150_39794cute7productE
	.align		8
        /*0050*/ 	.dword	_ZN39_INTERNAL_afcecbe2_4_k_cu_b9a4f150_39794cute1_E


//--------------------- .text._ZN7cutlass13device_kernelINS_4gemm6kernel13GemmUniversalIN4cute5tupleIJiiiiEEENS1_10collective13CollectiveMmaINS1_40MainloopSm90TmaGmmaWarpSpecializedSparseILi5ENS5_IJNS4_1CILi2EEENSA_ILi1EEESC_EEENS1_35KernelTmaWarpSpecializedCooperativeEEENS5_IJNSA_ILi128EEENSA_ILi256EEENSA_ILi64EEEEEENS_6half_tENS5_IJNS4_6LayoutINS5_IJiNS5_IJSB_iEEEiEEENS5_IJlNS5_IJSC_SB_EEElEEEEENSL_INS5_IJNS5_IJNS5_IJNSA_ILi8EEESB_NSA_ILi4EEEEEEiEEENS5_IJNS5_IJNSA_ILi16EEESB_SB_EEEiEEEiEEENS5_IJNS5_IJNS5_IJSI_SV_NSA_ILi1024EEEEEENSA_ILi4096EEEEEENS5_IJNS5_IJSC_NSA_ILi512EEENSA_ILi32EEEEEElEEElEEEEEEEESK_NS5_IJlSC_lEEENS4_8TiledMMAINS4_8MMA_AtomIJNS4_4SM904GMMA6SPARSE27GMMA_64x256x32_F32F16F16_SSILNS1E_5MajorE0ELS1H_0ELNS1E_7ScaleInE1ELS1I_1ELNS1E_9SparseSelE0EEEEEENSL_ISD_NS5_IJSC_NSA_ILi0EEES1M_EEEEENS5_IJNS4_10UnderscoreES1P_S1P_EEEEENS4_13SM90_TMA_LOADENS4_14ComposedLayoutINS4_7SwizzleILi2ELi4ELi3EEENS4_25smem_sparse_ptr_flag_bitsILi2ELi16EEENSL_INS5_IJNS5_IJSC_SR_EEENS5_IJSB_S14_EEEEEENS5_IJNS5_IJS1M_SI_EEESO_EEEEEEEvNS4_8identityENS4_23SM90_TMA_LOAD_MULTICASTENS1T_INS1U_ILi3ELi4ELi3EEENS4_18smem_ptr_flag_bitsILi16EEENSL_INS5_IJSR_SI_EEENS5_IJSI_SC_EEEEEEEvS25_EENS_8epilogue10collective6detail29Sm90TmaWarpSpecializedAdapterINS2G_15DefaultEpilogueIfNS5_IJSC_llEEES2K_NS2F_6thread17LinearCombinationIfLi1EffLNS2L_9ScaleType4KindE0ELNS_15FloatRoundStyleE2EfEENS1_15EpilogueDefaultEEEEEvvEEEEvNT_6ParamsE --------------------------
	.section	.text._ZN7cutlass13device_kernelINS_4gemm6kernel13GemmUniversalIN4cute5tupleIJiiiiEEENS1_10collective13CollectiveMmaINS1_40MainloopSm90TmaGmmaWarpSpecializedSparseILi5ENS5_IJNS4_1CILi2EEENSA_ILi1EEESC_EEENS1_35KernelTmaWarpSpecializedCooperativeEEENS5_IJNSA_ILi128EEENSA_ILi256EEENSA_ILi64EEEEEENS_6half_tENS5_IJNS4_6LayoutINS5_IJiNS5_IJSB_iEEEiEEENS5_IJlNS5_IJSC_SB_EEElEEEEENSL_INS5_IJNS5_IJNS5_IJNSA_ILi8EEESB_NSA_ILi4EEEEEEiEEENS5_IJNS5_IJNSA_ILi16EEESB_SB_EEEiEEEiEEENS5_IJNS5_IJNS5_IJSI_SV_NSA_ILi1024EEEEEENSA_ILi4096EEEEEENS5_IJNS5_IJSC_NSA_ILi512EEENSA_ILi32EEEEEElEEElEEEEEEEESK_NS5_IJlSC_lEEENS4_8TiledMMAINS4_8MMA_AtomIJNS4_4SM904GMMA6SPARSE27GMMA_64x256x32_F32F16F16_SSILNS1E_5MajorE0ELS1H_0ELNS1E_7ScaleInE1ELS1I_1ELNS1E_9SparseSelE0EEEEEENSL_ISD_NS5_IJSC_NSA_ILi0EEES1M_EEEEENS5_IJNS4_10UnderscoreES1P_S1P_EEEEENS4_13SM90_TMA_LOADENS4_14ComposedLayoutINS4_7SwizzleILi2ELi4ELi3EEENS4_25smem_sparse_ptr_flag_bitsILi2ELi16EEENSL_INS5_IJNS5_IJSC_SR_EEENS5_IJSB_S14_EEEEEENS5_IJNS5_IJS1M_SI_EEESO_EEEEEEEvNS4_8identityENS4_23SM90_TMA_LOAD_MULTICASTENS1T_INS1U_ILi3ELi4ELi3EEENS4_18smem_ptr_flag_bitsILi16EEENSL_INS5_IJSR_SI_EEENS5_IJSI_SC_EEEEEEEvS25_EENS_8epilogue10collective6detail29Sm90TmaWarpSpecializedAdapterINS2G_15DefaultEpilogueIfNS5_IJSC_llEEES2K_NS2F_6thread17LinearCombinationIfLi1EffLNS2L_9ScaleType4KindE0ELNS_15FloatRoundStyleE2EfEENS1_15EpilogueDefaultEEEEEvvEEEEvNT_6ParamsE,"ax",@progbits
	.align	128
.text._ZN7cutlass13device_kernelINS_4gemm6kernel13GemmUniversalIN4cute5tupleIJiiiiEEENS1_10collective13CollectiveMmaINS1_40MainloopSm90TmaGmmaWarpSpecializedSparseILi5ENS5_IJNS4_1CILi2EEENSA_ILi1EEESC_EEENS1_35KernelTmaWarpSpecializedCooperativeEEENS5_IJNSA_ILi128EEENSA_ILi256EEENSA_ILi64EEEEEENS_6half_tENS5_IJNS4_6LayoutINS5_IJiNS5_IJSB_iEEEiEEENS5_IJlNS5_IJSC_SB_EEElEEEEENSL_INS5_IJNS5_IJNS5_IJNSA_ILi8EEESB_NSA_ILi4EEEEEEiEEENS5_IJNS5_IJNSA_ILi16EEESB_SB_EEEiEEEiEEENS5_IJNS5_IJNS5_IJSI_SV_NSA_ILi1024EEEEEENSA_ILi4096EEEEEENS5_IJNS5_IJSC_NSA_ILi512EEENSA_ILi32EEEEEElEEElEEEEEEEESK_NS5_IJlSC_lEEENS4_8TiledMMAINS4_8MMA_AtomIJNS4_4SM904GMMA6SPARSE27GMMA_64x256x32_F32F16F16_SSILNS1E_5MajorE0ELS1H_0ELNS1E_7ScaleInE1ELS1I_1ELNS1E_9SparseSelE0EEEEEENSL_ISD_NS5_IJSC_NSA_ILi0EEES1M_EEEEENS5_IJNS4_10UnderscoreES1P_S1P_EEEEENS4_13SM90_TMA_LOADENS4_14ComposedLayoutINS4_7SwizzleILi2ELi4ELi3EEENS4_25smem_sparse_ptr_flag_bitsILi2ELi16EEENSL_INS5_IJNS5_IJSC_SR_EEENS5_IJSB_S14_EEEEEENS5_IJNS5_IJS1M_SI_EEESO_EEEEEEEvNS4_8identityENS4_23SM90_TMA_LOAD_MULTICASTENS1T_INS1U_ILi3ELi4ELi3EEENS4_18smem_ptr_flag_bitsILi16EEENSL_INS5_IJSR_SI_EEENS5_IJSI_SC_EEEEEEEvS25_EENS_8epilogue10collective6detail29Sm90TmaWarpSpecializedAdapterINS2G_15DefaultEpilogueIfNS5_IJSC_llEEES2K_NS2F_6thread17LinearCombinationIfLi1EffLNS2L_9ScaleType4KindE0ELNS_15FloatRoundStyleE2EfEENS1_15EpilogueDefaultEEEEEvvEEEEvNT_6ParamsE:
        .type           _ZN7cutlass13device_kernelINS_4gemm6kernel13GemmUniversalIN4cute5tupleIJiiiiEEENS1_10collective13CollectiveMmaINS1_40MainloopSm90TmaGmmaWarpSpecializedSparseILi5ENS5_IJNS4_1CILi2EEENSA_ILi1EEESC_EEENS1_35KernelTmaWarpSpecializedCooperativeEEENS5_IJNSA_ILi128EEENSA_ILi256EEENSA_ILi64EEEEEENS_6half_tENS5_IJNS4_6LayoutINS5_IJiNS5_IJSB_iEEEiEEENS5_IJlNS5_IJSC_SB_EEElEEEEENSL_INS5_IJNS5_IJNS5_IJNSA_ILi8EEESB_NSA_ILi4EEEEEEiEEENS5_IJNS5_IJNSA_ILi16EEESB_SB_EEEiEEEiEEENS5_IJNS5_IJNS5_IJSI_SV_NSA_ILi1024EEEEEENSA_ILi4096EEEEEENS5_IJNS5_IJSC_NSA_ILi512EEENSA_ILi32EEEEEElEEElEEEEEEEESK_NS5_IJlSC_lEEENS4_8TiledMMAINS4_8MMA_AtomIJNS4_4SM904GMMA6SPARSE27GMMA_64x256x32_F32F16F16_SSILNS1E_5MajorE0ELS1H_0ELNS1E_7ScaleInE1ELS1I_1ELNS1E_9SparseSelE0EEEEEENSL_ISD_NS5_IJSC_NSA_ILi0EEES1M_EEEEENS5_IJNS4_10UnderscoreES1P_S1P_EEEEENS4_13SM90_TMA_LOADENS4_14ComposedLayoutINS4_7SwizzleILi2ELi4ELi3EEENS4_25smem_sparse_ptr_flag_bitsILi2ELi16EEENSL_INS5_IJNS5_IJSC_SR_EEENS5_IJSB_S14_EEEEEENS5_IJNS5_IJS1M_SI_EEESO_EEEEEEEvNS4_8identityENS4_23SM90_TMA_LOAD_MULTICASTENS1T_INS1U_ILi3ELi4ELi3EEENS4_18smem_ptr_flag_bitsILi16EEENSL_INS5_IJSR_SI_EEENS5_IJSI_SC_EEEEEEEvS25_EENS_8epilogue10collective6detail29Sm90TmaWarpSpecializedAdapterINS2G_15DefaultEpilogueIfNS5_IJSC_llEEES2K_NS2F_6thread17LinearCombinationIfLi1EffLNS2L_9ScaleType4KindE0ELNS_15FloatRoundStyleE2EfEENS1_15EpilogueDefaultEEEEEvvEEEEvNT_6ParamsE,@function
        .size           _ZN7cutlass13device_kernelINS_4gemm6kernel13GemmUniversalIN4cute5tupleIJiiiiEEENS1_10collective13CollectiveMmaINS1_40MainloopSm90TmaGmmaWarpSpecializedSparseILi5ENS5_IJNS4_1CILi2EEENSA_ILi1EEESC_EEENS1_35KernelTmaWarpSpecializedCooperativeEEENS5_IJNSA_ILi128EEENSA_ILi256EEENSA_ILi64EEEEEENS_6half_tENS5_IJNS4_6LayoutINS5_IJiNS5_IJSB_iEEEiEEENS5_IJlNS5_IJSC_SB_EEElEEEEENSL_INS5_IJNS5_IJNS5_IJNSA_ILi8EEESB_NSA_ILi4EEEEEEiEEENS5_IJNS5_IJNSA_ILi16EEESB_SB_EEEiEEEiEEENS5_IJNS5_IJNS5_IJSI_SV_NSA_ILi1024EEEEEENSA_ILi4096EEEEEENS5_IJNS5_IJSC_NSA_ILi512EEENSA_ILi32EEEEEElEEElEEEEEEEESK_NS5_IJlSC_lEEENS4_8TiledMMAINS4_8MMA_AtomIJNS4_4SM904GMMA6SPARSE27GMMA_64x256x32_F32F16F16_SSILNS1E_5MajorE0ELS1H_0ELNS1E_7ScaleInE1ELS1I_1ELNS1E_9SparseSelE0EEEEEENSL_ISD_NS5_IJSC_NSA_ILi0EEES1M_EEEEENS5_IJNS4_10UnderscoreES1P_S1P_EEEEENS4_13SM90_TMA_LOADENS4_14ComposedLayoutINS4_7SwizzleILi2ELi4ELi3EEENS4_25smem_sparse_ptr_flag_bitsILi2ELi16EEENSL_INS5_IJNS5_IJSC_SR_EEENS5_IJSB_S14_EEEEEENS5_IJNS5_IJS1M_SI_EEESO_EEEEEEEvNS4_8identityENS4_23SM90_TMA_LOAD_MULTICASTENS1T_INS1U_ILi3ELi4ELi3EEENS4_18smem_ptr_flag_bitsILi16EEENSL_INS5_IJSR_SI_EEENS5_IJSI_SC_EEEEEEEvS25_EENS_8epilogue10collective6detail29Sm90TmaWarpSpecializedAdapterINS2G_15DefaultEpilogueIfNS5_IJSC_llEEES2K_NS2F_6thread17LinearCombinationIfLi1EffLNS2L_9ScaleType4KindE0ELNS_15FloatRoundStyleE2EfEENS1_15EpilogueDefaultEEEEEvvEEEEvNT_6ParamsE,(.L_x_318 - _ZN7cutlass13device_kernelINS_4gemm6kernel13GemmUniversalIN4cute5tupleIJiiiiEEENS1_10collective13CollectiveMmaINS1_40MainloopSm90TmaGmmaWarpSpecializedSparseILi5ENS5_IJNS4_1CILi2EEENSA_ILi1EEESC_EEENS1_35KernelTmaWarpSpecializedCooperativeEEENS5_IJNSA_ILi128EEENSA_ILi256EEENSA_ILi64EEEEEENS_6half_tENS5_IJNS4_6LayoutINS5_IJiNS5_IJSB_iEEEiEEENS5_IJlNS5_IJSC_SB_EEElEEEEENSL_INS5_IJNS5_IJNS5_IJNSA_ILi8EEESB_NSA_ILi4EEEEEEiEEENS5_IJNS5_IJNSA_ILi16EEESB_SB_EEEiEEEiEEENS5_IJNS5_IJNS5_IJSI_SV_NSA_ILi1024EEEEEENSA_ILi4096EEEEEENS5_IJNS5_IJSC_NSA_ILi512EEENSA_ILi32EEEEEElEEElEEEEEEEESK_NS5_IJlSC_lEEENS4_8TiledMMAINS4_8MMA_AtomIJNS4_4SM904GMMA6SPARSE27GMMA_64x256x32_F32F16F16_SSILNS1E_5MajorE0ELS1H_0ELNS1E_7ScaleInE1ELS1I_1ELNS1E_9SparseSelE0EEEEEENSL_ISD_NS5_IJSC_NSA_ILi0EEES1M_EEEEENS5_IJNS4_10UnderscoreES1P_S1P_EEEEENS4_13SM90_TMA_LOADENS4_14ComposedLayoutINS4_7SwizzleILi2ELi4ELi3EEENS4_25smem_sparse_ptr_flag_bitsILi2ELi16EEENSL_INS5_IJNS5_IJSC_SR_EEENS5_IJSB_S14_EEEEEENS5_IJNS5_IJS1M_SI_EEESO_EEEEEEEvNS4_8identityENS4_23SM90_TMA_LOAD_MULTICASTENS1T_INS1U_ILi3ELi4ELi3EEENS4_18smem_ptr_flag_bitsILi16EEENSL_INS5_IJSR_SI_EEENS5_IJSI_SC_EEEEEEEvS25_EENS_8epilogue10collective6detail29Sm90TmaWarpSpecializedAdapterINS2G_15DefaultEpilogueIfNS5_IJSC_llEEES2K_NS2F_6thread17LinearCombinationIfLi1EffLNS2L_9ScaleType4KindE0ELNS_15FloatRoundStyleE2EfEENS1_15EpilogueDefaultEEEEEvvEEEEvNT_6ParamsE)
        .other          _ZN7cutlass13device_kernelINS_4gemm6kernel13GemmUniversalIN4cute5tupleIJiiiiEEENS1_10collective13CollectiveMmaINS1_40MainloopSm90TmaGmmaWarpSpecializedSparseILi5ENS5_IJNS4_1CILi2EEENSA_ILi1EEESC_EEENS1_35KernelTmaWarpSpecializedCooperativeEEENS5_IJNSA_ILi128EEENSA_ILi256EEENSA_ILi64EEEEEENS_6half_tENS5_IJNS4_6LayoutINS5_IJiNS5_IJSB_iEEEiEEENS5_IJlNS5_IJSC_SB_EEElEEEEENSL_INS5_IJNS5_IJNS5_IJNSA_ILi8EEESB_NSA_ILi4EEEEEEiEEENS5_IJNS5_IJNSA_ILi16EEESB_SB_EEEiEEEiEEENS5_IJNS5_IJNS5_IJSI_SV_NSA_ILi1024EEEEEENSA_ILi4096EEEEEENS5_IJNS5_IJSC_NSA_ILi512EEENSA_ILi32EEEEEElEEElEEEEEEEESK_NS5_IJlSC_lEEENS4_8TiledMMAINS4_8MMA_AtomIJNS4_4SM904GMMA6SPARSE27GMMA_64x256x32_F32F16F16_SSILNS1E_5MajorE0ELS1H_0ELNS1E_7ScaleInE1ELS1I_1ELNS1E_9SparseSelE0EEEEEENSL_ISD_NS5_IJSC_NSA_ILi0EEES1M_EEEEENS5_IJNS4_10UnderscoreES1P_S1P_EEEEENS4_13SM90_TMA_LOADENS4_14ComposedLayoutINS4_7SwizzleILi2ELi4ELi3EEENS4_25smem_sparse_ptr_flag_bitsILi2ELi16EEENSL_INS5_IJNS5_IJSC_SR_EEENS5_IJSB_S14_EEEEEENS5_IJNS5_IJS1M_SI_EEESO_EEEEEEEvNS4_8identityENS4_23SM90_TMA_LOAD_MULTICASTENS1T_INS1U_ILi3ELi4ELi3EEENS4_18smem_ptr_flag_bitsILi16EEENSL_INS5_IJSR_SI_EEENS5_IJSI_SC_EEEEEEEvS25_EENS_8epilogue10collective6detail29Sm90TmaWarpSpecializedAdapterINS2G_15DefaultEpilogueIfNS5_IJSC_llEEES2K_NS2F_6thread17LinearCombinationIfLi1EffLNS2L_9ScaleType4KindE0ELNS_15FloatRoundStyleE2EfEENS1_15EpilogueDefaultEEEEEvvEEEEvNT_6ParamsE,@"STO_CUDA_ENTRY STV_DEFAULT"
_ZN7cutlass13device_kernelINS_4gemm6kernel13GemmUniversalIN4cute5tupleIJiiiiEEENS1_10collective13CollectiveMmaINS1_40MainloopSm90TmaGmmaWarpSpecializedSparseILi5ENS5_IJNS4_1CILi2EEENSA_ILi1EEESC_EEENS1_35KernelTmaWarpSpecializedCooperativeEEENS5_IJNSA_ILi128EEENSA_ILi256EEENSA_ILi64EEEEEENS_6half_tENS5_IJNS4_6LayoutINS5_IJiNS5_IJSB_iEEEiEEENS5_IJlNS5_IJSC_SB_EEElEEEEENSL_INS5_IJNS5_IJNS5_IJNSA_ILi8EEESB_NSA_ILi4EEEEEEiEEENS5_IJNS5_IJNSA_ILi16EEESB_SB_EEEiEEEiEEENS5_IJNS5_IJNS5_IJSI_SV_NSA_ILi1024EEEEEENSA_ILi4096EEEEEENS5_IJNS5_IJSC_NSA_ILi512EEENSA_ILi32EEEEEElEEElEEEEEEEESK_NS5_IJlSC_lEEENS4_8TiledMMAINS4_8MMA_AtomIJNS4_4SM904GMMA6SPARSE27GMMA_64x256x32_F32F16F16_SSILNS1E_5MajorE0ELS1H_0ELNS1E_7ScaleInE1ELS1I_1ELNS1E_9SparseSelE0EEEEEENSL_ISD_NS5_IJSC_NSA_ILi0EEES1M_EEEEENS5_IJNS4_10UnderscoreES1P_S1P_EEEEENS4_13SM90_TMA_LOADENS4_14ComposedLayoutINS4_7SwizzleILi2ELi4ELi3EEENS4_25smem_sparse_ptr_flag_bitsILi2ELi16EEENSL_INS5_IJNS5_IJSC_SR_EEENS5_IJSB_S14_EEEEEENS5_IJNS5_IJS1M_SI_EEESO_EEEEEEEvNS4_8identityENS4_23SM90_TMA_LOAD_MULTICASTENS1T_INS1U_ILi3ELi4ELi3EEENS4_18smem_ptr_flag_bitsILi16EEENSL_INS5_IJSR_SI_EEENS5_IJSI_SC_EEEEEEEvS25_EENS_8epilogue10collective6detail29Sm90TmaWarpSpecializedAdapterINS2G_15DefaultEpilogueIfNS5_IJSC_llEEES2K_NS2F_6thread17LinearCombinationIfLi1EffLNS2L_9ScaleType4KindE0ELNS_15FloatRoundStyleE2EfEENS1_15EpilogueDefaultEEEEEvvEEEEvNT_6ParamsE:
[----:B------:R-:W-:Y:S01]  /*0000*/  LDC R1, c[0x0][0x28] ;  /* 0x00000a00ff017b82 */ /* 0x000fe20000000800 */
[----:B------:R-:W0:Y:S01]  /*0010*/  S2R R0, SR_TID.X ;  /* 0x0000000000007919 */ /* 0x000e220000002100 */
[----:B------:R-:W-:Y:S01]  /*0020*/  ELECT P0, URZ, PT ;  /* 0x00000000003f782f */ /* 0x000fe20003800000 */
[----:B------:R-:W-:Y:S01]  /*0030*/  BSSY B0, `(.L_x_0) ;  /* 0x0000012000007945 */ /* 0x000fe20003800000 */
[--C-:B0-----:R-:W-:Y:S02]  /*0040*/  SHF.R.U32.HI R2, RZ, 0x5, R0.reuse ;  /* 0x00000005ff027819 */ /* 0x101fe40000011600 */
[----:B------:R-:W-:-:S03]  /*0050*/  SHF.R.U32.HI R8, RZ, 0x7, R0 ;  /* 0x00000007ff087819 */ /* 0x000fc60000011600 */
[----:B------:R-:W0:Y:S04]  /*0060*/  SHFL.IDX PT, R9, R2, RZ, 0x1f ;  /* 0x00001fff02097589 */ /* 0x000e2800000e0000 */
[----:B------:R1:W2:Y:S01]  /*0070*/  SHFL.IDX PT, R3, R8, RZ, 0x1f ;  /* 0x00001fff08037589 */ /* 0x0002a200000e0000 */
[----:B0-----:R-:W-:-:S13]  /*0080*/  ISETP.NE.OR P0, PT, R9, RZ, !P0 ;  /* 0x000000ff0900720c */ /* 0x001fda0004705670 */
[----:B-12---:R-:W-:Y:S05]  /*0090*/  @P0 BRA `(.L_x_1) ;  /* 0x00000000002c0947 */ /* 0x006fea0003800000 */
[----:B------:R-:W-:Y:S02]  /*00a0*/  ULDC.64 UR4, c[0x0][0x198] ;  /* 0x0000660000047ab9 */ /* 0x000fe40000000a00 */
[----:B------:R-:W-:Y:S02]  /*00b0*/  UIADD3 UR6, UP0, UR4, 0xf0, URZ ;  /* 0x000000f004067890 */ /* 0x000fe4000ff1e03f */
[----:B------:R-:W-:Y:S02]  /*00c0*/  UIADD3 UR8, UP1, UR4, 0x1f0, URZ ;  /* 0x000001f004087890 */ /* 0x000fe4000ff3e03f */
[----:B------:R-:W-:Y:S02]  /*00d0*/  UIADD3 UR4, UP2, UR4, 0x2f0, URZ ;  /* 0x000002f004047890 */ /* 0x000fe4000ff5e03f */
[----:B------:R-:W-:Y:S02]  /*00e0*/  UIADD3.X UR7, URZ, UR5, URZ, UP0, !UPT ;  /* 0x000000053f077290 */ /* 0x000fe400087fe43f */
[----:B------:R-:W-:-:S02]  /*00f0*/  UIADD3.X UR9, URZ, UR5, URZ, UP1, !UPT ;  /* 0x000000053f097290 */ /* 0x000fc40008ffe43f */
[----:B------:R-:W-:-:S05]  /*0100*/  UIADD3.X UR5, URZ, UR5, URZ, UP2, !UPT ;  /* 0x000000053f057290 */ /* 0x000fca00097fe43f */
[----:B------:R0:W-:Y:S02]  /*0110*/  UTMACCTL.PF [UR6] ;  /* 0x00000000060079b9 */ /* 0x0001e40008040000 */
[----:B------:R0:W-:Y:S02]  /*0120*/  UTMACCTL.PF [UR8] ;  /* 0x00000000080079b9 */ /* 0x0001e40008040000 */
[----:B------:R0:W-:Y:S02]  /*0130*/  UTMACCTL.PF [UR4] ;  /* 0x00000000040079b9 */ /* 0x0001e40008040000 */
[----:B0-----:R-:W-:Y:S01]  /*0140*/  NOP ;  /* 0x0000000000007918 */ /* 0x001fe20000000000 */
.L_x_1:
[----:B------:R-:W-:Y:S05]  /*0150*/  BSYNC B0 ;  /* 0x0000000000007941 */ /* 0x000fea0003800000 */
.L_x_0:
[----:B------:R-:W0:Y:S02]  /*0160*/  SHFL.IDX PT, R4, R2, RZ, 0x1f ;  /* 0x00001fff02047589 */ /* 0x000e2400000e0000 */
[----:B0-----:R-:W-:-:S13]  /*0170*/  ISETP.NE.AND P0, PT, R4, RZ, PT ;  /* 0x000000ff0400720c */ /* 0x001fda0003f05270 */
[----:B------:R-:W-:Y:S05]  /*0180*/  @P0 BRA `(.L_x_2) ;  /* 0x0000000000600947 */ /* 0x000fea0003800000 */
[----:B------:R-:W0:Y:S01]  /*0190*/  S2UR UR8, SR_CgaCtaId ;  /* 0x00000000000879c3 */ /* 0x000e220000008800 */
[----:B------:R-:W-:Y:S01]  /*01a0*/  UMOV UR4, 0x400 ;  /* 0x0000040000047882 */ /* 0x000fe20000000000 */
[----:B------:R-:W-:Y:S01]  /*01b0*/  UMOV UR5, 0x1 ;  /* 0x0000000100057882 */ /* 0x000fe20000000000 */
[----:B------:R-:W-:Y:S01]  /*01c0*/  UMOV UR6, 0x4 ;  /* 0x0000000400067882 */ /* 0x000fe20000000000 */
[----:B------:R-:W-:Y:S01]  /*01d0*/  ELECT P0, URZ, PT ;  /* 0x00000000003f782f */ /* 0x000fe20003800000 */
[----:B------:R-:W-:-:S04]  /*01e0*/  UIADD3 UR6, -UR6, 0x100000, URZ ;  /* 0x0010000006067890 */ /* 0x000fc8000fffe13f */
[----:B------:R-:W-:Y:S02]  /*01f0*/  USHF.L.U32 UR7, UR6, 0xb, URZ ;  /* 0x0000000b06077899 */ /* 0x000fe4000800063f */
[----:B------:R-:W-:Y:S02]  /*0200*/  USHF.L.U32 UR6, UR6, 0x1, URZ ;  /* 0x0000000106067899 */ /* 0x000fe4000800063f */
[----:B0-----:R-:W-:Y:S02]  /*0210*/  ULEA UR8, UR8, UR4, 0x18 ;  /* 0x0000000408087291 */ /* 0x001fe4000f8ec03f */
[----:B------:R-:W-:-:S04]  /*0220*/  UIADD3 UR4, -UR5, 0x100000, URZ ;  /* 0x0010000005047890 */ /* 0x000fc8000fffe13f */
[----:B------:R-:W-:Y:S02]  /*0230*/  USHF.L.U32 UR5, UR4, 0xb, URZ ;  /* 0x0000000b04057899 */ /* 0x000fe4000800063f */
[----:B------:R-:W-:Y:S01]  /*0240*/  USHF.L.U32 UR4, UR4, 0x1, URZ ;  /* 0x0000000104047899 */ /* 0x000fe2000800063f */
[----:B------:R-:W0:Y:S11]  /*0250*/  FENCE.VIEW.ASYNC.S ;  /* 0x00000000000073c6 */ /* 0x000e360000000000 */
[----:B0-----:R0:W1:Y:S01]  /*0260*/  SYNCS.EXCH.64 URZ, [UR8], UR4 ;  /* 0x00000004083f75b2 */ /* 0x0010620008000100 */
[----:B------:R0:W2:Y:S01]  /*0270*/  SYNCS.EXCH.64 URZ, [UR8+0x28], UR6 ;  /* 0x00002806083f75b2 */ /* 0x0000a20008000100 */
[----:B------:R0:W3:Y:S01]  /*0280*/  SYNCS.EXCH.64 URZ, [UR8+0x8], UR4 ;  /* 0x00000804083f75b2 */ /* 0x0000e20008000100 */
[----:B------:R0:W4:Y:S01]  /*0290*/  SYNCS.EXCH.64 URZ, [UR8+0x30], UR6 ;  /* 0x00003006083f75b2 */ /* 0x0001220008000100 */
[----:B------:R0:W0:Y:S01]  /*02a0*/  SYNCS.EXCH.64 URZ, [UR8+0x10], UR4 ;  /* 0x00001004083f75b2 */ /* 0x0000220008000100 */
[----:B------:R0:W0:Y:S01]  /*02b0*/  SYNCS.EXCH.64 URZ, [UR8+0x38], UR6 ;  /* 0x00003806083f75b2 */ /* 0x0000220008000100 */
[----:B------:R0:W0:Y:S01]  /*02c0*/  SYNCS.EXCH.64 URZ, [UR8+0x18], UR4 ;  /* 0x00001804083f75b2 */ /* 0x0000220008000100 */
[----:B------:R0:W0:Y:S01]  /*02d0*/  SYNCS.EXCH.64 URZ, [UR8+0x40], UR6 ;  /* 0x00004006083f75b2 */ /* 0x0000220008000100 */
[----:B------:R0:W0:Y:S01]  /*02e0*/  SYNCS.EXCH.64 URZ, [UR8+0x20], UR4 ;  /* 0x00002004083f75b2 */ /* 0x0000220008000100 */
[----:B------:R0:W0:Y:S01]  /*02f0*/  SYNCS.EXCH.64 URZ, [UR8+0x48], UR6 ;  /* 0x00004806083f75b2 */ /* 0x0000220008000100 */
[----:B------:R-:W-:Y:S01]  /*0300*/  NOP ;  /* 0x0000000000007918 */ /* 0x000fe20000000000 */
.L_x_2:
[----:B0-----:R-:W0:Y:S01]  /*0310*/  S2UR UR8, SR_CTAID.X ;  /* 0x00000000000879c3 */ /* 0x001e220000002500 */
[----:B------:R-:W-:Y:S01]  /*0320*/  SHF.R.S32.HI R5, RZ, 0x1f, R0 ;  /* 0x0000001fff057819 */ /* 0x000fe20000011400 */
[----:B------:R-:W5:Y:S01]  /*0330*/  SHFL.IDX PT, R2, R2, RZ, 0x1f ;  /* 0x00001fff02027589 */ /* 0x000f6200000e0000 */
[----:B------:R-:W-:Y:S02]  /*0340*/  ELECT P0, URZ, PT ;  /* 0x00000000003f782f */ /* 0x000fe40003800000 */
[----:B------:R-:W-:Y:S01]  /*0350*/  SHF.R.S32.HI R11, RZ, 0x1f, R4 ;  /* 0x0000001fff0b7819 */ /* 0x000fe20000011404 */
[----:B------:R-:W-:Y:S01]  /*0360*/  ULDC UR4, c[0x0][0x150] ;  /* 0x0000540000047ab9 */ /* 0x000fe20000000800 */
[----:B------:R-:W-:Y:S01]  /*0370*/  LEA.HI R5, R5, R0, RZ, 0x7 ;  /* 0x0000000005057211 */ /* 0x000fe200078f38ff */
[----:B------:R-:W1:Y:S01]  /*0380*/  S2R R12, SR_CTAID.Y ;  /* 0x00000000000c7919 */ /* 0x000e620000002600 */
[----:B------:R-:W-:Y:S01]  /*0390*/  LEA.HI R11, R11, R4, RZ, 0x2 ;  /* 0x000000040b0b7211 */ /* 0x000fe200078f10ff */
[----:B------:R-:W2:Y:S01]  /*03a0*/  LDC R14, c[0x0][0x144] ;  /* 0x00005100ff0e7b82 */ /* 0x000ea20000000800 */
[----:B------:R-:W-:Y:S01]  /*03b0*/  LOP3.LUT R5, R5, 0xffffff80, RZ, 0xc0, !PT ;  /* 0xffffff8005057812 */ /* 0x000fe200078ec0ff */
[----:B------:R-:W-:Y:S01]  /*03c0*/  NOP ;  /* 0x0000000000007918 */ /* 0x000fe20000000000 */
[----:B------:R-:W-:Y:S01]  /*03d0*/  LOP3.LUT R11, R11, 0x3ffffffc, RZ, 0xc0, !PT ;  /* 0x3ffffffc0b0b7812 */ /* 0x000fe200078ec0ff */
[----:B------:R-:W-:Y:S01]  /*03e0*/  NOP ;  /* 0x0000000000007918 */ /* 0x000fe20000000000 */
[----:B------:R-:W-:Y:S01]  /*03f0*/  ISETP.NE.AND P2, PT, R3, RZ, PT ;  /* 0x000000ff0300720c */ /* 0x000fe20003f45270 */
[----:B------:R-:W-:-:S02]  /*0400*/  IMAD.IADD R5, R0, 0x1, -R5 ;  /* 0x0000000100057824 */ /* 0x000fc400078e0a05 */
[----:B------:R-:W-:Y:S01]  /*0410*/  IMAD.IADD R4, R4, 0x1, -R11 ;  /* 0x0000000104047824 */ /* 0x000fe200078e0a0b */
[----:B------:R-:W3:Y:S02]  /*0420*/  LDC R15, c[0x0][0x148] ;  /* 0x00005200ff0f7b82 */ /* 0x000ee40000000800 */
[----:B------:R-:W-:Y:S02]  /*0430*/  SHF.R.S32.HI R6, RZ, 0x1f, R5 ;  /* 0x0000001fff067819 */ /* 0x000fe40000011405 */
[----:B------:R-:W-:Y:S02]  /*0440*/  LOP3.LUT P6, RZ, R5, 0x7, RZ, 0xc0, !PT ;  /* 0x0000000705ff7812 */ /* 0x000fe400078cc0ff */
[----:B0-----:R-:W-:Y:S02]  /*0450*/  I2FP.F32.U32 R7, UR8 ;  /* 0x0000000800077c45 */ /* 0x001fe40008201000 */
[----:B------:R-:W-:Y:S02]  /*0460*/  LEA.HI R6, R6, R5, RZ, 0x3 ;  /* 0x0000000506067211 */ /* 0x000fe400078f18ff */
[----:B-----5:R-:W-:Y:S01]  /*0470*/  ISETP.NE.OR P0, PT, R2, RZ, !P0 ;  /* 0x000000ff0200720c */ /* 0x020fe20004705670 */
[----:B------:R-:W-:Y:S01]  /*0480*/  FMUL R10, R7, UR4 ;  /* 0x00000004070a7c20 */ /* 0x000fe20008400000 */
[--C-:B------:R-:W-:Y:S01]  /*0490*/  SHF.R.S32.HI R2, RZ, 0x3, R6.reuse ;  /* 0x00000003ff027819 */ /* 0x100fe20000011406 */
[----:B------:R-:W-:Y:S01]  /*04a0*/  ULDC UR4, c[0x0][0x154] ;  /* 0x0000550000047ab9 */ /* 0x000fe20000000800 */
[----:B------:R-:W-:-:S03]  /*04b0*/  SHF.R.S32.HI R7, RZ, 0x1f, R6 ;  /* 0x0000001fff077819 */ /* 0x000fc60000011406 */
[----:B------:R-:W0:Y:S01]  /*04c0*/  F2I.U32.TRUNC.NTZ R10, R10 ;  /* 0x0000000a000a7305 */ /* 0x000e22000020f000 */
[----:B------:R-:W-:Y:S02]  /*04d0*/  LEA.HI R7, R7, R2, RZ, 0x2 ;  /* 0x0000000207077211 */ /* 0x000fe400078f10ff */
[----:B-1----:R-:W-:Y:S02]  /*04e0*/  I2FP.F32.U32 R6, R12 ;  /* 0x0000000c00067245 */ /* 0x002fe40000201000 */
[----:B------:R-:W-:Y:S01]  /*04f0*/  LOP3.LUT R7, R7, 0xfffffffc, RZ, 0xc0, !PT ;  /* 0xfffffffc07077812 */ /* 0x000fe200078ec0ff */
[----:B------:R-:W-:Y:S01]  /*0500*/  VOTEU.ALL UP0, P0 ;  /* 0x00000000003f7886 */ /* 0x000fe20000000000 */
[----:B------:R-:W-:Y:S01]  /*0510*/  VOTEU.ALL UP1, P0 ;  /* 0x00000000003f7886 */ /* 0x000fe20000020000 */
[----:B------:R-:W-:Y:S01]  /*0520*/  FMUL R6, R6, UR4 ;  /* 0x0000000406067c20 */ /* 0x000fe20008400000 */
[----:B------:R-:W-:Y:S01]  /*0530*/  UMOV UR4, 0x20 ;  /* 0x0000002000047882 */ /* 0x000fe20000000000 */
[----:B------:R-:W-:Y:S01]  /*0540*/  IMAD.IADD R7, R2, 0x1, -R7 ;  /* 0x0000000102077824 */ /* 0x000fe200078e0a07 */
[----:B------:R-:W1:Y:S01]  /*0550*/  @!UP0 S2UR UR7, SR_CgaCtaId ;  /* 0x00000000000789c3 */ /* 0x000e620000008800 */
[----:B------:R-:W-:Y:S01]  /*0560*/  SHF.R.S32.HI R2, RZ, 0x1f, R9 ;  /* 0x0000001fff027819 */ /* 0x000fe20000011409 */
[----:B------:R-:W-:Y:S01]  /*0570*/  @!UP0 UMOV UR6, 0x400 ;  /* 0x0000040000068882 */ /* 0x000fe20000000000 */
[----:B------:R-:W-:Y:S01]  /*0580*/  IMAD R7, R4, 0x4, R7 ;  /* 0x0000000404077824 */ /* 0x000fe200078e0207 */
[----:B------:R-:W5:Y:S01]  /*0590*/  F2I.U32.TRUNC.NTZ R6, R6 ;  /* 0x0000000600067305 */ /* 0x000f62000020f000 */
[----:B0-----:R-:W-:Y:S01]  /*05a0*/  IMAD.MOV R11, RZ, RZ, -R10 ;  /* 0x000000ffff0b7224 */ /* 0x001fe200078e0a0a */
[----:B------:R-:W-:Y:S01]  /*05b0*/  LEA.HI R2, R2, R9, RZ, 0x2 ;  /* 0x0000000902027211 */ /* 0x000fe200078f10ff */
[----:B------:R-:W-:-:S04]  /*05c0*/  @!UP0 UIADD3 UR4, -UR4, 0x100000, URZ ;  /* 0x0010000004048890 */ /* 0x000fc8000fffe13f */
[----:B------:R-:W-:Y:S02]  /*05d0*/  @!UP0 USHF.L.U32 UR5, UR4, 0xb, URZ ;  /* 0x0000000b04058899 */ /* 0x000fe4000800063f */
[----:B------:R-:W-:Y:S01]  /*05e0*/  @!UP0 USHF.L.U32 UR4, UR4, 0x1, URZ ;  /* 0x0000000104048899 */ /* 0x000fe2000800063f */
[----:B------:R-:W0:Y:S01]  /*05f0*/  LDC R10, c[0x0][0x140] ;  /* 0x00005000ff0a7b82 */ /* 0x000e220000000800 */
[----:B------:R-:W-:Y:S01]  /*0600*/  LEA.HI R4, R7, R7, RZ, 0x1 ;  /* 0x0000000707047211 */ /* 0x000fe200078f08ff */
[----:B--2---:R-:W-:Y:S01]  /*0610*/  IMAD R11, R14, R11, UR8 ;  /* 0x000000080e0b7e24 */ /* 0x004fe2000f8e020b */
[----:B------:R-:W-:Y:S02]  /*0620*/  LOP3.LUT R2, R2, 0xfffffffc, RZ, 0xc0, !PT ;  /* 0xfffffffc02027812 */ /* 0x000fe400078ec0ff */
[----:B------:R-:W-:-:S03]  /*0630*/  LOP3.LUT R4, R4, 0xfffffffe, RZ, 0xc0, !PT ;  /* 0xfffffffe04047812 */ /* 0x000fc600078ec0ff */
[----:B------:R-:W-:Y:S02]  /*0640*/  IMAD.IADD R9, R9, 0x1, -R2 ;  /* 0x0000000109097824 */ /* 0x000fe400078e0a02 */
[----:B------:R-:W-:Y:S02]  /*0650*/  IMAD.IADD R4, R7, 0x1, -R4 ;  /* 0x0000000107047824 */ /* 0x000fe400078e0a04 */
[----:B-----5:R-:W-:Y:S01]  /*0660*/  IMAD.MOV R22, RZ, RZ, -R6 ;  /* 0x000000ffff167224 */ /* 0x020fe200078e0a06 */
[----:B------:R-:W-:Y:S01]  /*0670*/  ISETP.NE.AND P4, PT, R9, 0x3, PT ;  /* 0x000000030900780c */ /* 0x000fe20003f85270 */
[----:B------:R-:W-:Y:S01]  /*0680*/  IMAD.MOV.U32 R6, RZ, RZ, 0x1 ;  /* 0x00000001ff067424 */ /* 0x000fe200078e00ff */
[----:B------:R-:W-:Y:S01]  /*0690*/  ISETP.NE.AND P3, PT, R4, R11, PT ;  /* 0x0000000b0400720c */ /* 0x000fe20003f65270 */
[----:B------:R-:W-:Y:S01]  /*06a0*/  IMAD.SHL.U32 R4, R7, 0x4, RZ ;  /* 0x0000000407047824 */ /* 0x000fe200078e00ff */
[----:B-1----:R-:W-:Y:S01]  /*06b0*/  @!UP0 ULEA UR6, UR7, UR6, 0x18 ;  /* 0x0000000607068291 */ /* 0x002fe2000f8ec03f */
[----:B---3--:R-:W-:Y:S01]  /*06c0*/  IMAD R17, R15, R22, R12 ;  /* 0x000000160f117224 */ /* 0x008fe200078e020c */
[----:B------:R-:W-:Y:S01]  /*06d0*/  VOTEU.ALL UP0, P0 ;  /* 0x00000000003f7886 */ /* 0x000fe20000000000 */
[----:B------:R-:W-:-:S02]  /*06e0*/  ISETP.EQ.OR P0, PT, R9, RZ, !P4 ;  /* 0x000000ff0900720c */ /* 0x000fc40006702670 */
[----:B------:R-:W-:Y:S02]  /*06f0*/  LOP3.LUT R7, R7, 0xc, R4, 0x78, !PT ;  /* 0x0000000c07077812 */ /* 0x000fe400078e7804 */
[----:B0-----:R-:W-:Y:S01]  /*0700*/  ISETP.EQ.U32.AND P1, PT, R10, 0x1, PT ;  /* 0x000000010a00780c */ /* 0x001fe20003f22070 */
[C---:B------:R-:W-:Y:S01]  /*0710*/  VIADD R10, R3.reuse, 0xffffffff ;  /* 0xffffffff030a7836 */ /* 0x040fe20000000000 */
[----:B------:R-:W-:Y:S02]  /*0720*/  ISETP.EQ.AND P0, PT, R3, RZ, P0 ;  /* 0x000000ff0300720c */ /* 0x000fe40000702270 */
[----:B------:R-:W-:Y:S01]  /*0730*/  @P3 LEA.HI R2, R7, R7, RZ, 0x1 ;  /* 0x0000000707023211 */ /* 0x000fe200078f08ff */
[----:B------:R-:W0:Y:S02]  /*0740*/  FENCE.VIEW.ASYNC.S ;  /* 0x00000000000073c6 */ /* 0x000e240000000000 */
[----:B0-----:R0:W1:Y:S01]  /*0750*/  @!UP0 SYNCS.EXCH.64 URZ, [UR6+0x60], UR4 ;  /* 0x00006004063f85b2 */ /* 0x0010620008000100 */
[----:B------:R-:W-:-:S02]  /*0760*/  SEL R4, RZ, 0x1, !P0 ;  /* 0x00000001ff047807 */ /* 0x000fc40004000000 */
[----:B------:R-:W-:Y:S02]  /*0770*/  @P3 SHF.R.S32.HI R2, RZ, 0x1, R2 ;  /* 0x00000001ff023819 */ /* 0x000fe40000011402 */
[----:B------:R-:W-:Y:S02]  /*0780*/  ISETP.GE.U32.AND P5, PT, R10, 0x2, PT ;  /* 0x000000020a00780c */ /* 0x000fe40003fa6070 */
[----:B------:R-:W-:Y:S02]  /*0790*/  @P3 ISETP.NE.AND P4, PT, R2, R17, PT ;  /* 0x000000110200320c */ /* 0x000fe40003f85270 */
[----:B------:R-:W-:Y:S02]  /*07a0*/  ISETP.LT.U32.AND P0, PT, R7, 0x2, !P6 ;  /* 0x000000020700780c */ /* 0x000fe40007701070 */
[----:B------:R-:W-:Y:S02]  /*07b0*/  SEL R4, R4, 0x2, P5 ;  /* 0x0000000204047807 */ /* 0x000fe40002800000 */
[----:B------:R-:W-:-:S02]  /*07c0*/  SEL R5, RZ, 0x1, !P0 ;  /* 0x00000001ff057807 */ /* 0x000fc40004000000 */
[----:B------:R-:W-:Y:S01]  /*07d0*/  @P3 SEL R6, RZ, 0x1, P4 ;  /* 0x00000001ff063807 */ /* 0x000fe20002000000 */
[----:B------:R0:W2:Y:S01]  /*07e0*/  @!UP1 SYNCS.EXCH.64 URZ, [UR6+0x68], UR4 ;  /* 0x00006804063f95b2 */ /* 0x0000a20008000100 */
[----:B------:R-:W-:Y:S01]  /*07f0*/  NOP ;  /* 0x0000000000007918 */ /* 0x000fe20000000000 */
[----:B------:R-:W-:Y:S05]  /*0800*/  @!P1 BRA `(.L_x_3) ;  /* 0x0000000000089947 */ /* 0x000fea0003800000 */
[----:B-12-4-:R-:W-:Y:S01]  /*0810*/  UCGABAR_ARV ;  /* 0x00000000000079c7 */ /* 0x016fe20008000000 */
[----:B------:R-:W-:Y:S05]  /*0820*/  BRA `(.L_x_4) ;  /* 0x0000000000047947 */ /* 0x000fea0003800000 */
.L_x_3:
[----:B-12-4-:R-:W-:Y:S01]  /*0830*/  NOP ;  /* 0x0000000000007918 */ /* 0x016fe20000000000 */
.L_x_4:
[----:B------:R-:W1:Y:S01]  /*0840*/  LDC R2, c[0x0][0x75c] ;  /* 0x0001d700ff027b82 */ /* 0x000e620000000800 */
[----:B------:R-:W-:Y:S01]  /*0850*/  IMAD.MOV.U32 R3, RZ, RZ, RZ ;  /* 0x000000ffff037224 */ /* 0x000fe200078e00ff */
[----:B-1----:R-:W-:Y:S01]  /*0860*/  ISETP.NE.AND P3, PT, R2, 0x1, PT ;  /* 0x000000010200780c */ /* 0x002fe20003f65270 */
[----:B------:R-:W-:-:S12]  /*0870*/  IMAD.U32 R2, RZ, RZ, UR8 ;  /* 0x00000008ff027e24 */ /* 0x000fd8000f8e00ff */
[----:B------:R-:W1:Y:S01]  /*0880*/  @P3 LDC R19, c[0x0][0x10] ;  /* 0x00000400ff133b82 */ /* 0x000e620000000800 */
[----:B------:R-:W-:Y:S02]  /*0890*/  @P3 IMAD.MOV.U32 R13, RZ, RZ, RZ ;  /* 0x000000ffff0d3224 */ /* 0x000fe400078e00ff */
[----:B------:R-:W-:-:S05]  /*08a0*/  @P3 IMAD.MOV.U32 R21, RZ, RZ, RZ ;  /* 0x000000ffff153224 */ /* 0x000fca00078e00ff */
[----:B------:R-:W2:Y:S01]  /*08b0*/  @!P3 LDC R17, c[0x0][0xc] ;  /* 0x00000300ff11bb82 */ /* 0x000ea20000000800 */
[----:B-1----:R-:W-:-:S04]  /*08c0*/  @P3 IMAD.WIDE.U32 R18, R19, UR8, R12 ;  /* 0x0000000813123c25 */ /* 0x002fc8000f8e000c */
[----:B--2---:R-:W-:-:S04]  /*08d0*/  @!P3 IMAD.WIDE.U32 R16, R12, R17, R2 ;  /* 0x000000110c10b225 */ /* 0x004fc800078e0002 */
[----:B------:R-:W-:Y:S02]  /*08e0*/  @P3 IMAD.MOV.U32 R2, RZ, RZ, R18 ;  /* 0x000000ffff023224 */ /* 0x000fe400078e0012 */
[----:B------:R-:W-:Y:S02]  /*08f0*/  @P3 IMAD.IADD R3, R19, 0x1, R21 ;  /* 0x0000000113033824 */ /* 0x000fe400078e0215 */
[----:B------:R-:W-:Y:S02]  /*0900*/  @!P3 IMAD.MOV.U32 R2, RZ, RZ, R16 ;  /* 0x000000ffff02b224 */ /* 0x000fe400078e0010 */
[----:B------:R-:W-:Y:S01]  /*0910*/  @!P3 IMAD.MOV.U32 R3, RZ, RZ, R17 ;  /* 0x000000ffff03b224 */ /* 0x000fe200078e0011 */
[----:B------:R-:W-:Y:S06]  /*0920*/  @!P1 BRA `(.L_x_5) ;  /* 0x00000000000c9947 */ /* 0x000fec0003800000 */
[----:B------:R-:W-:Y:S01]  /*0930*/  UCGABAR_WAIT ;  /* 0x0000000000007dc7 */ /* 0x000fe20008000000 */
[----:B------:R-:W-:Y:S01]  /*0940*/  CCTL.IVALL ;  /* 0x00000000ff00798f */ /* 0x000fe20002000000 */
[----:B------:R-:W-:Y:S05]  /*0950*/  BRA `(.L_x_6) ;  /* 0x0000000000047947 */ /* 0x000fea0003800000 */
.L_x_5:
[----:B------:R-:W-:Y:S06]  /*0960*/  BAR.SYNC.DEFER_BLOCKING 0x0 ;  /* 0x0000000000007b1d */ /* 0x000fec0000010000 */
.L_x_6:
[----:B------:R-:W-:Y:S05]  /*0970*/  @!P2 BRA `(.L_x_7) ;  /* 0x000000ac0058a947 */ /* 0x000fea0003800000 */
[----:B------:R-:W-:-:S13]  /*0980*/  ISETP.GT.U32.AND P0, PT, R10, 0x1, PT ;  /* 0x000000010a00780c */ /* 0x000fda0003f04070 */
[----:B0-----:R-:W-:Y:S05]  /*0990*/  @P0 EXIT ;  /* 0x000000000000094d */ /* 0x001fea0003800000 */
[----:B------:R-:W-:Y:S01]  /*09a0*/  ULDC.64 UR4, c[0x0][0x750] ;  /* 0x0001d40000047ab9 */ /* 0x000fe20000000a00 */
[----:B------:R-:W-:Y:S01]  /*09b0*/  PRMT R16, RZ, 0x7610, R16 ;  /* 0x00007610ff107816 */ /* 0x000fe20000000010 */
[----:B------:R-:W-:Y:S01]  /*09c0*/  IMAD.MOV.U32 R14, RZ, RZ, -0x1 ;  /* 0xffffffffff0e7424 */ /* 0x000fe200078e00ff */
[----:B------:R-:W-:Y:S01]  /*09d0*/  ISETP.GE.U32.AND P0, PT, R2, UR4, PT ;  /* 0x0000000402007c0c */ /* 0x000fe2000bf06070 */
[----:B------:R-:W-:Y:S02]  /*09e0*/  IMAD.MOV.U32 R10, RZ, RZ, -0x1 ;  /* 0xffffffffff0a7424 */ /* 0x000fe400078e00ff */
[----:B------:R-:W-:Y:S01]  /*09f0*/  IMAD.MOV.U32 R9, RZ, RZ, -0x1 ;  /* 0xffffffffff097424 */ /* 0x000fe200078e00ff */
[----:B------:R-:W-:-:S13]  /*0a00*/  ISETP.GE.U32.AND.EX P0, PT, R3, UR5, PT, P0 ;  /* 0x0000000503007c0c */ /* 0x000fda000bf06100 */
[----:B------:R-:W-:Y:S05]  /*0a10*/  @P0 BRA `(.L_x_8) ;  /* 0x0000000400280947 */ /* 0x000fea0003800000 */
[----:B------:R-:W0:Y:S01]  /*0a20*/  LDC.64 R24, c[0x0][0x728] ;  /* 0x0001ca00ff187b82 */ /* 0x000e220000000a00 */
[----:B------:R-:W-:Y:S02]  /*0a30*/  IMAD.MOV.U32 R16, RZ, RZ, R2 ;  /* 0x000000ffff107224 */ /* 0x000fe400078e0002 */
[----:B------:R-:W-:-:S05]  /*0a40*/  IMAD.MOV.U32 R17, RZ, RZ, R3 ;  /* 0x000000ffff117224 */ /* 0x000fca00078e0003 */
[----:B------:R-:W1:Y:S08]  /*0a50*/  LDC R10, c[0x0][0x730] ;  /* 0x0001cc00ff0a7b82 */ /* 0x000e700000000800 */
[----:B------:R-:W2:Y:S01]  /*0a60*/  LDC.64 R26, c[0x0][0x720] ;  /* 0x0001c800ff1a7b82 */ /* 0x000ea20000000a00 */
[----:B0-----:R-:W-:-:S04]  /*0a70*/  ISETP.NE.U32.AND P0, PT, R24, RZ, PT ;  /* 0x000000ff1800720c */ /* 0x001fc80003f05070 */
[----:B------:R-:W-:-:S13]  /*0a80*/  ISETP.NE.AND.EX P0, PT, R25, RZ, PT, P0 ;  /* 0x000000ff1900720c */ /* 0x000fda0003f05300 */
[----:B-12---:R-:W-:Y:S05]  /*0a90*/  @!P0 BRA `(.L_x_9) ;  /* 0x0000000000288947 */ /* 0x006fea0003800000 */
[----:B------:R-:W0:Y:S02]  /*0aa0*/  LDC R9, c[0x0][0x734] ;  /* 0x0001cd00ff097b82 */ /* 0x000e240000000800 */
[----:B0-----:R-:W-:-:S05]  /*0ab0*/  IADD3 R9, P0, R2, R9, RZ ;  /* 0x0000000902097210 */ /* 0x001fca0007f1e0ff */
[----:B------:R-:W-:-:S04]  /*0ac0*/  IMAD.X R23, RZ, RZ, R3, P0 ;  /* 0x000000ffff177224 */ /* 0x000fc800000e0603 */
[----:B------:R-:W-:-:S04]  /*0ad0*/  IMAD.WIDE.U32 R16, R23, R24, RZ ;  /* 0x0000001817107225 */ /* 0x000fc800078e00ff */
[----:B------:R-:W-:-:S04]  /*0ae0*/  IMAD.WIDE.U32 R18, P0, R9, R25, R16 ;  /* 0x0000001909127225 */ /* 0x000fc80007800010 */
[----:B------:R-:W-:-:S04]  /*0af0*/  IMAD.WIDE.U32 R16, R9, R24, RZ ;  /* 0x0000001809107225 */ /* 0x000fc800078e00ff */
[----:B------:R-:W-:Y:S01]  /*0b00*/  IMAD.X R21, RZ, RZ, RZ, P0 ;  /* 0x000000ffff157224 */ /* 0x000fe200000e06ff */
[----:B------:R-:W-:Y:S01]  /*0b10*/  IADD3 RZ, P0, R17, R18, RZ ;  /* 0x0000001211ff7210 */ /* 0x000fe20007f1e0ff */
[----:B------:R-:W-:-:S04]  /*0b20*/  IMAD.MOV.U32 R20, RZ, RZ, R19 ;  /* 0x000000ffff147224 */ /* 0x000fc800078e0013 */
[----:B------:R-:W-:-:S08]  /*0b30*/  IMAD.WIDE.U32.X R16, R23, R25, R20, P0 ;  /* 0x0000001917107225 */ /* 0x000fd000000e0414 */
.L_x_9:
[----:B------:R-:W0:Y:S01]  /*0b40*/  LDC.64 R28, c[0x0][0x740] ;  /* 0x0001d000ff1c7b82 */ /* 0x000e220000000a00 */
[--C-:B------:R-:W-:Y:S01]  /*0b50*/  SHF.R.U64 R30, R16, R10, R17.reuse ;  /* 0x0000000a101e7219 */ /* 0x100fe20000001211 */
[----:B------:R-:W-:Y:S01]  /*0b60*/  IMAD R32, R15, R22, R12 ;  /* 0x000000160f207224 */ /* 0x000fe200078e020c */
[----:B------:R-:W-:Y:S02]  /*0b70*/  SHF.R.U32.HI R9, RZ, R10, R17 ;  /* 0x0000000aff097219 */ /* 0x000fe40000011611 */
[----:B------:R-:W-:-:S03]  /*0b80*/  IADD3 R13, P0, RZ, -R30, RZ ;  /* 0x8000001eff0d7210 */ /* 0x000fc60007f1e0ff */
[----:B------:R-:W1:Y:S02]  /*0b90*/  LDC R14, c[0x0][0x718] ;  /* 0x0001c600ff0e7b82 */ /* 0x000e640000000800 */
[----:B------:R-:W-:Y:S02]  /*0ba0*/  IMAD.X R9, RZ, RZ, ~R9, P0 ;  /* 0x000000ffff097224 */ /* 0x000fe400000e0e09 */
[----:B------:R-:W-:-:S04]  /*0bb0*/  IMAD.WIDE.U32 R16, R13, R26, R2 ;  /* 0x0000001a0d107225 */ /* 0x000fc800078e0002 */
[----:B------:R-:W2:Y:S01]  /*0bc0*/  LDC R20, c[0x0][0x708] ;  /* 0x0001c200ff147b82 */ /* 0x000ea20000000800 */
[----:B------:R-:W-:-:S04]  /*0bd0*/  IMAD R10, R9, R26, RZ ;  /* 0x0000001a090a7224 */ /* 0x000fc800078e02ff */
[----:B------:R-:W-:-:S03]  /*0be0*/  IMAD R9, R13, R27, R10 ;  /* 0x0000001b0d097224 */ /* 0x000fc600078e020a */
[----:B------:R-:W3:Y:S01]  /*0bf0*/  LDC R21, c[0x0][0x758] ;  /* 0x0001d600ff157b82 */ /* 0x000ee20000000800 */
[----:B------:R-:W-:Y:S01]  /*0c00*/  IMAD.IADD R9, R17, 0x1, R9 ;  /* 0x0000000111097824 */ /* 0x000fe200078e0209 */
[----:B0-----:R-:W-:-:S04]  /*0c10*/  ISETP.NE.U32.AND P0, PT, R28, RZ, PT ;  /* 0x000000ff1c00720c */ /* 0x001fc80003f05070 */
[----:B------:R-:W-:Y:S02]  /*0c20*/  ISETP.NE.AND.EX P0, PT, R29, RZ, PT, P0 ;  /* 0x000000ff1d00720c */ /* 0x000fe40003f05300 */
[----:B------:R-:W0:Y:S01]  /*0c30*/  LDC R24, c[0x0][0x700] ;  /* 0x0001c000ff187b82 */ /* 0x000e220000000800 */
[-CC-:B-1----:R-:W-:Y:S02]  /*0c40*/  SHF.R.U64 R18, R16, R14.reuse, R9.reuse ;  /* 0x0000000e10127219 */ /* 0x182fe40000001209 */
[----:B------:R-:W-:Y:S01]  /*0c50*/  SHF.R.U32.HI R9, RZ, R14, R9 ;  /* 0x0000000eff097219 */ /* 0x000fe20000011609 */
[----:B------:R-:W-:-:S04]  /*0c60*/  IMAD.MOV.U32 R14, RZ, RZ, -0x1 ;  /* 0xffffffffff0e7424 */ /* 0x000fc800078e00ff */
[----:B------:R-:W1:Y:S01]  /*0c70*/  LDC R23, c[0x0][0x748] ;  /* 0x0001d200ff177b82 */ /* 0x000e620000000800 */
[-CC-:B--2---:R-:W-:Y:S02]  /*0c80*/  SHF.R.U64 R27, R18, R20.reuse, R9.reuse ;  /* 0x00000014121b7219 */ /* 0x184fe40000001209 */
[----:B------:R-:W-:Y:S01]  /*0c90*/  SHF.R.U32.HI R10, RZ, R20, R9 ;  /* 0x00000014ff0a7219 */ /* 0x000fe20000011609 */
[----:B------:R-:W-:-:S04]  /*0ca0*/  IMAD.MOV.U32 R20, RZ, RZ, 0x1 ;  /* 0x00000001ff147424 */ /* 0x000fc800078e00ff */
[----:B------:R-:W2:Y:S01]  /*0cb0*/  LDC R25, c[0x0][0x738] ;  /* 0x0001ce00ff197b82 */ /* 0x000ea20000000800 */
[-CC-:B---3--:R-:W-:Y:S02]  /*0cc0*/  SHF.R.U64 R22, R27, R21.reuse, R10.reuse ;  /* 0x000000151b167219 */ /* 0x188fe4000000120a */
[-C--:B------:R-:W-:Y:S02]  /*0cd0*/  SHF.L.U32 R9, R14, R21.reuse, RZ ;  /* 0x000000150e097219 */ /* 0x080fe400000006ff */
[----:B------:R-:W-:Y:S01]  /*0ce0*/  SHF.R.U32.HI R13, RZ, R21, R10 ;  /* 0x00000015ff0d7219 */ /* 0x000fe2000001160a */
[----:B------:R-:W-:Y:S01]  /*0cf0*/  IMAD.MOV.U32 R12, RZ, RZ, R22 ;  /* 0x000000ffff0c7224 */ /* 0x000fe200078e0016 */
[----:B------:R-:W-:Y:S01]  /*0d00*/  LOP3.LUT R10, RZ, R9, RZ, 0x33, !PT ;  /* 0x00000009ff0a7212 */ /* 0x000fe200078e33ff */
[----:B------:R-:W3:Y:S01]  /*0d10*/  LDC R26, c[0x0][0x710] ;  /* 0x0001c400ff1a7b82 */ /* 0x000ee20000000800 */
[----:B------:R-:W-:Y:S05]  /*0d20*/  @!P0 BRA `(.L_x_10) ;  /* 0x0000000000288947 */ /* 0x000fea0003800000 */
[----:B------:R-:W4:Y:S02]  /*0d30*/  LDC R9, c[0x0][0x74c] ;  /* 0x0001d300ff097b82 */ /* 0x000f240000000800 */
[----:B----4-:R-:W-:-:S05]  /*0d40*/  IADD3 R9, P0, R22, R9, RZ ;  /* 0x0000000916097210 */ /* 0x010fca0007f1e0ff */
        /* <DEDUP_REMOVED lines=8> */
.L_x_10:
[----:B-1----:R-:W-:Y:S01]  /*0dd0*/  SHF.R.U64 R12, R12, R23, R13 ;  /* 0x000000170c0c7219 */ /* 0x002fe2000000120d */
[----:B0-----:R-:W-:Y:S01]  /*0de0*/  VIADD R13, R24, 0xffffffff ;  /* 0xffffffff180d7836 */ /* 0x001fe20000000000 */
[----:B------:R-:W-:Y:S01]  /*0df0*/  SHF.L.U32 R9, R20, R21, RZ ;  /* 0x0000001514097219 */ /* 0x000fe200000006ff */
[----:B------:R-:W-:Y:S01]  /*0e00*/  IMAD.MOV.U32 R16, RZ, RZ, 0x1 ;  /* 0x00000001ff107424 */ /* 0x000fe200078e00ff */
[----:B------:R-:W-:Y:S01]  /*0e10*/  LOP3.LUT R10, R27, R10, RZ, 0xc0, !PT ;  /* 0x0000000a1b0a7212 */ /* 0x000fe200078ec0ff */
[----:B------:R-:W-:Y:S01]  /*0e20*/  IMAD.MOV R14, RZ, RZ, -R12 ;  /* 0x000000ffff0e7224 */ /* 0x000fe200078e0a0c */
[----:B------:R-:W-:Y:S02]  /*0e30*/  SEL R11, R11, R32, !P3 ;  /* 0x000000200b0b7207 */ /* 0x000fe40005800000 */
[----:B------:R-:W-:Y:S01]  /*0e40*/  LOP3.LUT R13, R18, R13, RZ, 0xc0, !PT ;  /* 0x0000000d120d7212 */ /* 0x000fe200078ec0ff */
[----:B------:R-:W-:Y:S02]  /*0e50*/  IMAD R10, R9, R12, R10 ;  /* 0x0000000c090a7224 */ /* 0x000fe400078e020a */
[----:B--2---:R-:W-:-:S02]  /*0e60*/  IMAD R9, R14, R25, R22 ;  /* 0x000000190e097224 */ /* 0x004fc400078e0216 */
[----:B---3--:R-:W-:Y:S02]  /*0e70*/  IMAD R11, R10, R26, R11 ;  /* 0x0000001a0a0b7224 */ /* 0x008fe400078e020b */
[----:B------:R-:W-:Y:S02]  /*0e80*/  IMAD R14, R9, R24, R13 ;  /* 0x00000018090e7224 */ /* 0x000fe400078e020d */
[----:B------:R-:W-:-:S03]  /*0e90*/  IMAD.MOV.U32 R9, RZ, RZ, R30 ;  /* 0x000000ffff097224 */ /* 0x000fc600078e001e */
[----:B------:R-:W-:Y:S02]  /*0ea0*/  SEL R10, R14, R11, !P3 ;  /* 0x0000000b0e0a7207 */ /* 0x000fe40005800000 */
[----:B------:R-:W-:-:S07]  /*0eb0*/  SEL R14, R11, R14, !P3 ;  /* 0x0000000e0b0e7207 */ /* 0x000fce0005800000 */
.L_x_8:
[----:B------:R-:W-:-:S08]  /*0ec0*/  NOP ;  /* 0x0000000000007918 */ /* 0x000fd00000000000 */
[----:B------:R-:W0:Y:S02]  /*0ed0*/  USETMAXREG.TRY_ALLOC.CTAPOOL UP0, 0xe8 ;  /* 0x000000e8000079c8 */ /* 0x000e240008000600 */
[----:B0-----:R-:W-:-:S13]  /*0ee0*/  PLOP3.LUT P0, PT, PT, PT, UP0, 0x80, 0x0 ;  /* 0x000000000000781c */ /* 0x001fda0003f0f008 */
[----:B------:R-:W-:Y:S05]  /*0ef0*/  @!P0 BRA `(.L_x_8) ;  /* 0xfffffffc00f08947 */ /* 0x000fea000383ffff */
[----:B------:R-:W-:Y:S01]  /*0f00*/  ULDC.64 UR4, c[0x0][0x698] ;  /* 0x0001a60000047ab9 */ /* 0x000fe20000000a00 */
[----:B------:R-:W-:Y:S01]  /*0f10*/  ULDC.64 UR14, c[0x0][0x208] ;  /* 0x00008200000e7ab9 */ /* 0x000fe20000000a00 */
[----:B------:R-:W-:-:S04]  /*0f20*/  ISETP.NE.U32.AND P0, PT, RZ, UR4, PT ;  /* 0x00000004ff007c0c */ /* 0x000fc8000bf05070 */
[----:B------:R-:W-:-:S13]  /*0f30*/  ISETP.NE.AND.EX P0, PT, RZ, UR5, PT, P0 ;  /* 0x00000005ff007c0c */ /* 0x000fda000bf05300 */
[----:B------:R-:W-:Y:S05]  /*0f40*/  @!P0 BRA `(.L_x_11) ;  /* 0x00000000001c8947 */ /* 0x000fea0003800000 */
[----:B------:R-:W0:Y:S02]  /*0f50*/  LDC.64 R12, c[0x0][0x698] ;  /* 0x0001a600ff0c7b82 */ /* 0x000e240000000a00 */
[----:B0-----:R-:W2:Y:S02]  /*0f60*/  LDG.E.64 R12, desc[UR14][R12.64] ;  /* 0x0000000e0c0c7981 */ /* 0x001ea4000c1e1b00 */
[----:B--2---:R-:W-:-:S04]  /*0f70*/  ISETP.NE.U32.AND P0, PT, R12, RZ, PT ;  /* 0x000000ff0c00720c */ /* 0x004fc80003f05070 */
[----:B------:R-:W-:-:S13]  /*0f80*/  ISETP.NE.AND.EX P0, PT, R13, RZ, PT, P0 ;  /* 0x000000ff0d00720c */ /* 0x000fda0003f05300 */
[----:B------:R-:W-:Y:S05]  /*0f90*/  @!P0 BRA `(.L_x_11) ;  /* 0x0000000000088947 */ /* 0x000fea0003800000 */
[----:B------:R0:W5:Y:S01]  /*0fa0*/  LD.E R11, desc[UR14][R12.64] ;  /* 0x0000000e0c0b7980 */ /* 0x000162000c101900 */
[----:B------:R-:W-:Y:S05]  /*0fb0*/  BRA `(.L_x_12) ;  /* 0x0000000000207947 */ /* 0x000fea0003800000 */
.L_x_11:
[----:B------:R-:W-:Y:S02]  /*0fc0*/  ULDC.64 UR4, c[0x0][0x688] ;  /* 0x0001a20000047ab9 */ /* 0x000fe40000000a00 */
[----:B------:R-:W-:-:S04]  /*0fd0*/  ISETP.NE.U32.AND P0, PT, RZ, UR4, PT ;  /* 0x00000004ff007c0c */ /* 0x000fc8000bf05070 */
[----:B------:R-:W-:-:S13]  /*0fe0*/  ISETP.NE.AND.EX P0, PT, RZ, UR5, PT, P0 ;  /* 0x00000005ff007c0c */ /* 0x000fda000bf05300 */
[----:B------:R-:W-:Y:S05]  /*0ff0*/  @!P0 BRA `(.L_x_13) ;  /* 0x00000000000c8947 */ /* 0x000fea0003800000 */
[----:B------:R-:W0:Y:S02]  /*1000*/  LDC.64 R12, c[0x0][0x688] ;  /* 0x0001a200ff0c7b82 */ /* 0x000e240000000a00 */
[----:B0-----:R1:W5:Y:S01]  /*1010*/  LDG.E R11, desc[UR14][R12.64] ;  /* 0x0000000e0c0b7981 */ /* 0x001362000c1e1900 */
[----:B------:R-:W-:Y:S05]  /*1020*/  BRA `(.L_x_12) ;  /* 0x0000000000047947 */ /* 0x000fea0003800000 */
.L_x_13:
[----:B------:R-:W2:Y:S02]  /*1030*/  LDC R11, c[0x0][0x680] ;  /* 0x0001a000ff0b7b82 */ /* 0x000ea40000000800 */
.L_x_12:
[----:B------:R-:W-:Y:S02]  /*1040*/  ULDC.64 UR4, c[0x0][0x6a0] ;  /* 0x0001a80000047ab9 */ /* 0x000fe40000000a00 */
[----:B------:R-:W-:-:S04]  /*1050*/  ISETP.NE.U32.AND P0, PT, RZ, UR4, PT ;  /* 0x00000004ff007c0c */ /* 0x000fc8000bf05070 */
[----:B------:R-:W-:-:S13]  /*1060*/  ISETP.NE.AND.EX P0, PT, RZ, UR5, PT, P0 ;  /* 0x00000005ff007c0c */ /* 0x000fda000bf05300 */
[----:B------:R-:W-:Y:S05]  /*1070*/  @!P0 BRA `(.L_x_14) ;  /* 0x00000000001c8947 */ /* 0x000fea0003800000 */
[----:B01----:R-:W0:Y:S02]  /*1080*/  LDC.64 R12, c[0x0][0x6a0] ;  /* 0x0001a800ff0c7b82 */ /* 0x003e240000000a00 */
[----:B0-----:R-:W3:Y:S02]  /*1090*/  LDG.E.64 R12, desc[UR14][R12.64] ;  /* 0x0000000e0c0c7981 */ /* 0x001ee4000c1e1b00 */
[----:B---3--:R-:W-:-:S04]  /*10a0*/  ISETP.NE.U32.AND P0, PT, R12, RZ, PT ;  /* 0x000000ff0c00720c */ /* 0x008fc80003f05070 */
[----:B------:R-:W-:-:S13]  /*10b0*/  ISETP.NE.AND.EX P0, PT, R13, RZ, PT, P0 ;  /* 0x000000ff0d00720c */ /* 0x000fda0003f05300 */
[----:B------:R-:W-:Y:S05]  /*10c0*/  @!P0 BRA `(.L_x_14) ;  /* 0x0000000000088947 */ /* 0x000fea0003800000 */
[----:B------:R0:W5:Y:S01]  /*10d0*/  LD.E R13, desc[UR14][R12.64] ;  /* 0x0000000e0c0d7980 */ /* 0x000162000c101900 */
[----:B------:R-:W-:Y:S05]  /*10e0*/  BRA `(.L_x_15) ;  /* 0x0000000000207947 */ /* 0x000fea0003800000 */
.L_x_14:
[----:B------:R-:W-:Y:S02]  /*10f0*/  ULDC.64 UR4, c[0x0][0x690] ;  /* 0x0001a40000047ab9 */ /* 0x000fe40000000a00 */
[----:B------:R-:W-:-:S04]  /*1100*/  ISETP.NE.U32.AND P0, PT, RZ, UR4, PT ;  /* 0x00000004ff007c0c */ /* 0x000fc8000bf05070 */
[----:B------:R-:W-:-:S13]  /*1110*/  ISETP.NE.AND.EX P0, PT, RZ, UR5, PT, P0 ;  /* 0x00000005ff007c0c */ /* 0x000fda000bf05300 */
[----:B------:R-:W-:Y:S05]  /*1120*/  @!P0 BRA `(.L_x_16) ;  /* 0x00000000000c8947 */ /* 0x000fea0003800000 */
[----:B01----:R-:W0:Y:S02]  /*1130*/  LDC.64 R12, c[0x0][0x690] ;  /* 0x0001a400ff0c7b82 */ /* 0x003e240000000a00 */
[----:B0-----:R1:W5:Y:S01]  /*1140*/  LDG.E R13, desc[UR14][R12.64] ;  /* 0x0000000e0c0d7981 */ /* 0x001362000c1e1900 */
[----:B------:R-:W-:Y:S05]  /*1150*/  BRA `(.L_x_15) ;  /* 0x0000000000047947 */ /* 0x000fea0003800000 */
.L_x_16:
[----:B01----:R-:W3:Y:S02]  /*1160*/  LDC R13, c[0x0][0x684] ;  /* 0x0001a100ff0d7b82 */ /* 0x003ee40000000800 */
.L_x_15:
[----:B------:R-:W-:-:S13]  /*1170*/  LOP3.LUT P0, RZ, R16, 0xff, RZ, 0xc0, !PT ;  /* 0x000000ff10ff7812 */ /* 0x000fda000780c0ff */
[----:B------:R-:W-:Y:S05]  /*1180*/  @!P0 EXIT ;  /* 0x000000000000894d */ /* 0x000fea0003800000 */
[----:B------:R-:W-:Y:S01]  /*1190*/  ULDC UR4, c[0x0][0x28c] ;  /* 0x0000a30000047ab9 */ /* 0x000fe20000000800 */
[----:B------:R-:W-:Y:S01]  /*11a0*/  LOP3.LUT R160, R4, 0x1, RZ, 0xfc, !PT ;  /* 0x0000000104a07812 */ /* 0x000fe200078efcff */
[----:B------:R-:W-:-:S04]  /*11b0*/  UIADD3 UR4, UR4, 0x3f, URZ ;  /* 0x0000003f04047890 */ /* 0x000fc8000fffe03f */
[----:B------:R-:W-:-:S04]  /*11c0*/  USHF.R.S32.HI UR5, URZ, 0x1f, UR4 ;  /* 0x0000001f3f057899 */ /* 0x000fc80008011404 */
[----:B------:R-:W-:-:S03]  /*11d0*/  ULEA.HI UR5, UR5, UR4, URZ, 0x6 ;  /* 0x0000000405057291 */ /* 0x000fc6000f8f303f */
[----:B------:R-:W-:Y:S01]  /*11e0*/  UMOV UR4, URZ ;  /* 0x0000003f00047c82 */ /* 0x000fe20008000000 */
[----:B------:R-:W-:-:S03]  /*11f0*/  USHF.R.S32.HI UR6, URZ, 0x6, UR5 ;  /* 0x000000063f067899 */ /* 0x000fc60008011405 */
[----:B------:R-:W-:-:S09]  /*1200*/  UMOV UR5, URZ ;  /* 0x0000003f00057c82 */ /* 0x000fd20008000000 */
.L_x_281:
[----:B01----:R-:W-:Y:S02]  /*1210*/  LOP3.LUT R12, R0, 0x80, RZ, 0xc0, !PT ;  /* 0x00000080000c7812 */ /* 0x003fe400078ec0ff */
[----:B------:R-:W-:Y:S02]  /*1220*/  CS2R R150, SRZ ;  /* 0x0000000000967805 */ /* 0x000fe4000001ff00 */
[----:B------:R-:W-:Y:S02]  /*1230*/  CS2R R24, SRZ ;  /* 0x0000000000187805 */ /* 0x000fe4000001ff00 */
[----:B--2---:R-:W-:Y:S02]  /*1240*/  CS2R R26, SRZ ;  /* 0x00000000001a7805 */ /* 0x004fe4000001ff00 */
[----:B------:R-:W-:Y:S02]  /*1250*/  SHF.R.U32.HI R15, RZ, 0x7, R12 ;  /* 0x00000007ff0f7819 */ /* 0x000fe4000001160c */
[----:B------:R-:W-:-:S02]  /*1260*/  CS2R R28, SRZ ;  /* 0x00000000001c7805 */ /* 0x000fc4000001ff00 */
[----:B------:R-:W-:Y:S02]  /*1270*/  VIMNMX R12, RZ, UR6, PT ;  /* 0x00000006ff0c7c48 */ /* 0x000fe4000bfe0100 */
[----:B------:R-:W-:Y:S02]  /*1280*/  CS2R R30, SRZ ;  /* 0x00000000001e7805 */ /* 0x000fe4000001ff00 */
[----:B---3--:R-:W-:Y:S02]  /*1290*/  CS2R R32, SRZ ;  /* 0x0000000000207805 */ /* 0x008fe4000001ff00 */
[----:B------:R-:W-:Y:S01]  /*12a0*/  CS2R R34, SRZ ;  /* 0x0000000000227805 */ /* 0x000fe2000001ff00 */
[----:B------:R-:W0:Y:S01]  /*12b0*/  SHFL.IDX PT, R15, R15, RZ, 0x1f ;  /* 0x00001fff0f0f7589 */ /* 0x000e2200000e0000 */
[----:B------:R-:W-:Y:S02]  /*12c0*/  IADD3 R12, -R12, UR6, RZ ;  /* 0x000000060c0c7c10 */ /* 0x000fe4000fffe1ff */
[----:B------:R-:W-:-:S02]  /*12d0*/  CS2R R36, SRZ ;  /* 0x0000000000247805 */ /* 0x000fc4000001ff00 */
[----:B------:R-:W-:Y:S02]  /*12e0*/  CS2R R38, SRZ ;  /* 0x0000000000267805 */ /* 0x000fe4000001ff00 */
[----:B------:R-:W-:Y:S02]  /*12f0*/  CS2R R40, SRZ ;  /* 0x0000000000287805 */ /* 0x000fe4000001ff00 */
[----:B------:R-:W-:Y:S02]  /*1300*/  ISETP.GE.AND P0, PT, R12, 0x1, PT ;  /* 0x000000010c00780c */ /* 0x000fe40003f06270 */
[----:B------:R-:W-:Y:S02]  /*1310*/  CS2R R42, SRZ ;  /* 0x00000000002a7805 */ /* 0x000fe4000001ff00 */
[----:B------:R-:W-:Y:S02]  /*1320*/  CS2R R44, SRZ ;  /* 0x00000000002c7805 */ /* 0x000fe4000001ff00 */
[----:B------:R-:W-:-:S02]  /*1330*/  CS2R R46, SRZ ;  /* 0x00000000002e7805 */ /* 0x000fc4000001ff00 */
[----:B------:R-:W-:Y:S02]  /*1340*/  CS2R R48, SRZ ;  /* 0x0000000000307805 */ /* 0x000fe4000001ff00 */
[----:B------:R-:W-:Y:S02]  /*1350*/  CS2R R50, SRZ ;  /* 0x0000000000327805 */ /* 0x000fe4000001ff00 */
[----:B------:R-:W-:Y:S02]  /*1360*/  CS2R R52, SRZ ;  /* 0x0000000000347805 */ /* 0x000fe4000001ff00 */
        /* <DEDUP_REMOVED lines=12> */
[----:B0-----:R-:W-:Y:S02]  /*1430*/  R2UR UR7, R15 ;  /* 0x000000000f0772ca */ /* 0x001fe400000e0000 */
        /* <DEDUP_REMOVED lines=35> */
[----:B------:R-:W-:Y:S01]  /*1670*/  CS2R R148, SRZ ;  /* 0x0000000000947805 */ /* 0x000fe2000001ff00 */
[----:B----45:R-:W-:Y:S06]  /*1680*/  @!P0 BRA `(.L_x_17) ;  /* 0x0000000400388947 */ /* 0x030fec0003800000 */
[----:B------:R-:W0:Y:S01]  /*1690*/  S2UR UR10, SR_CgaCtaId ;  /* 0x00000000000a79c3 */ /* 0x000e220000008800 */
[----:B------:R-:W-:Y:S01]  /*16a0*/  ULEA.HI UR8, UR7, UR7, URZ, 0x1 ;  /* 0x0000000707087291 */ /* 0x000fe2000f8f083f */
[----:B------:R-:W-:Y:S01]  /*16b0*/  IMAD.U32 R20, RZ, RZ, UR4 ;  /* 0x00000004ff147e24 */ /* 0x000fe2000f8e00ff */
[----:B------:R-:W-:Y:S01]  /*16c0*/  UMOV UR9, 0x400 ;  /* 0x0000040000097882 */ /* 0x000fe20000000000 */
[----:B------:R-:W-:Y:S01]  /*16d0*/  IMAD.U32 R15, RZ, RZ, UR5 ;  /* 0x00000005ff0f7e24 */ /* 0x000fe2000f8e00ff */
[----:B------:R-:W-:Y:S02]  /*16e0*/  ULOP3.LUT UR8, UR8, 0xffffe, URZ, 0xc0, !UPT ;  /* 0x000ffffe08087892 */ /* 0x000fe4000f8ec03f */
[----:B------:R-:W-:Y:S02]  /*16f0*/  UPLOP3.LUT UP0, UPT, UPT, UPT, UPT, 0x40, 0x0 ;  /* 0x000000000000789c */ /* 0x000fe40003f0e870 */
[----:B------:R-:W-:Y:S01]  /*1700*/  UIADD3 UR8, UR7, -UR8, URZ ;  /* 0x8000000807087290 */ /* 0x000fe2000fffe03f */
[----:B------:R-:W-:Y:S01]  /*1710*/  UMOV UR12, UR5 ;  /* 0x00000005000c7c82 */ /* 0x000fe20008000000 */
[----:B0-----:R-:W-:-:S04]  /*1720*/  ULEA UR9, UR10, UR9, 0x18 ;  /* 0x000000090a097291 */ /* 0x001fc8000f8ec03f */
[----:B------:R-:W-:-:S04]  /*1730*/  ULEA UR8, UR8, UR9, 0xc ;  /* 0x0000000908087291 */ /* 0x000fc8000f8e603f */
[----:B------:R-:W-:-:S04]  /*1740*/  UIADD3 UR8, UR8, 0x100, URZ ;  /* 0x0000010008087890 */ /* 0x000fc8000fffe03f */
[----:B------:R-:W-:-:S04]  /*1750*/  USHF.R.U32.HI UR8, URZ, 0x4, UR8 ;  /* 0x000000043f087899 */ /* 0x000fc80008011608 */
[----:B------:R-:W-:-:S12]  /*1760*/  ULOP3.LUT UR7, UR8, 0x3fff, URZ, 0xc0, !UPT ;  /* 0x00003fff08077892 */ /* 0x000fd8000f8ec03f */
.L_x_24:
[----:B------:R-:W-:-:S13]  /*1770*/  ISETP.NE.AND P1, PT, R160, 0x3, PT ;  /* 0x00000003a000780c */ /* 0x000fda0003f25270 */
[----:B01----:R-:W-:Y:S05]  /*1780*/  @!P1 BRA `(.L_x_18) ;  /* 0x0000000000049947 */ /* 0x003fea0003800000 */
[----:B------:R-:W-:Y:S01]  /*1790*/  BPT.TRAP 0x1 ;  /* 0x000000040000795c */ /* 0x000fe20000300000 */
.L_x_18:
[----:B------:R-:W0:Y:S01]  /*17a0*/  S2UR UR9, SR_CgaCtaId ;  /* 0x00000000000979c3 */ /* 0x000e220000008800 */
[----:B------:R-:W-:Y:S01]  /*17b0*/  UMOV UR8, 0x400 ;  /* 0x0000040000087882 */ /* 0x000fe20000000000 */
[----:B------:R-:W-:Y:S01]  /*17c0*/  SHF.L.U32 R18, R20, 0x1f, RZ ;  /* 0x0000001f14127819 */ /* 0x000fe200000006ff */
[----:B0-----:R-:W-:-:S04]  /*17d0*/  ULEA UR13, UR9, UR8, 0x18 ;  /* 0x00000008090d7291 */ /* 0x001fc8000f8ec03f */
[----:B------:R-:W-:-:S09]  /*17e0*/  ULEA UR8, UR12, UR13, 0x3 ;  /* 0x0000000d0c087291 */ /* 0x000fd2000f8e183f */
[----:B------:R0:W1:Y:S01]  /*17f0*/  SYNCS.PHASECHK.TRANS64.TRYWAIT P0, [UR8], R18 ;  /* 0x00000012ff0075a7 */ /* 0x0000620008000148 */
[----:B------:R-:W-:Y:S05]  /*1800*/  @!P1 BRA `(.L_x_19) ;  /* 0x0000000000049947 */ /* 0x000fea0003800000 */
[----:B------:R-:W-:Y:S01]  /*1810*/  BPT.TRAP 0x1 ;  /* 0x000000040000795c */ /* 0x000fe20000300000 */
.L_x_19:
[C---:B------:R-:W-:Y:S02]  /*1820*/  IMAD.SHL.U32 R16, R0.reuse, 0x20, RZ ;  /* 0x0000002000107824 */ /* 0x040fe400078e00ff */
[C---:B------:R-:W-:Y:S02]  /*1830*/  IMAD.SHL.U32 R17, R0.reuse, 0x200, RZ ;  /* 0x0000020000117824 */ /* 0x040fe400078e00ff */
[----:B------:R-:W-:Y:S01]  /*1840*/  IMAD.SHL.U32 R19, R0, 0x10, RZ ;  /* 0x0000001000137824 */ /* 0x000fe200078e00ff */
[----:B------:R-:W-:-:S04]  /*1850*/  LOP3.LUT R16, R16, 0x1c00, RZ, 0xc0, !PT ;  /* 0x00001c0010107812 */ /* 0x000fc800078ec0ff */
[----:B------:R-:W-:Y:S01]  /*1860*/  LOP3.LUT R16, R16, 0x200, R17, 0xf8, !PT ;  /* 0x0000020010107812 */ /* 0x000fe200078ef811 */
[----:B------:R-:W-:-:S03]  /*1870*/  IMAD.U32 R17, RZ, RZ, UR12 ;  /* 0x0000000cff117e24 */ /* 0x000fc6000f8e00ff */
[----:B------:R-:W-:-:S04]  /*1880*/  LOP3.LUT R16, R16, 0x1c0, R19, 0xf8, !PT ;  /* 0x000001c010107812 */ /* 0x000fc800078ef813 */
[----:B------:R-:W-:-:S05]  /*1890*/  SHF.R.U32.HI R16, RZ, 0x3, R16 ;  /* 0x00000003ff107819 */ /* 0x000fca0000011610 */
[----:B------:R-:W-:Y:S01]  /*18a0*/  IMAD R16, R17, 0x400, R16 ;  /* 0x0000040011107824 */ /* 0x000fe200078e0210 */
[----:B-1----:R-:W-:Y:S06]  /*18b0*/  @P0 BRA `(.L_x_20) ;  /* 0x0000000000080947 */ /* 0x002fec0003800000 */
[----:B------:R-:W1:Y:S02]  /*18c0*/  SYNCS.PHASECHK.TRANS64.TRYWAIT P0, [UR8], R18 ;  /* 0x00000012ff0075a7 */ /* 0x000e640008000148 */
[----:B-1----:R-:W-:Y:S05]  /*18d0*/  @!P0 BRA `(.L_x_21) ;  /* 0x000000b4003c8947 */ /* 0x002fea0003800000 */
.L_x_20:
[----:B------:R-:W4:Y:S01]  /*18e0*/  LDS.64 R152, [R16+UR13+0x32100] ;  /* 0x0321000d10987984 */ /* 0x000f220008000a00 */
[----:B------:R-:W-:Y:S02]  /*18f0*/  UIADD3 UR8, UR13, 0xa100, URZ ;  /* 0x0000a1000d087890 */ /* 0x000fe4000fffe03f */
[----:B------:R-:W-:Y:S02]  /*1900*/  ULOP3.LUT UR9, UR7, 0x10000, URZ, 0xfc, !UPT ;  /* 0x0001000007097892 */ /* 0x000fe4000f8efc3f */
[----:B------:R-:W-:Y:S01]  /*1910*/  USHF.R.U32.HI UR8, URZ, 0x4, UR8 ;  /* 0x000000043f087899 */ /* 0x000fe20008011608 */
[----:B------:R-:W-:-:S03]  /*1920*/  UMOV UR11, 0x40000040 ;  /* 0x40000040000b7882 */ /* 0x000fc60000000000 */
[----:B------:R-:W-:-:S04]  /*1930*/  ULOP3.LUT UR8, UR8, 0x3fff, URZ, 0xc0, !UPT ;  /* 0x00003fff08087892 */ /* 0x000fc8000f8ec03f */
[----:B------:R-:W-:Y:S02]  /*1940*/  ULOP3.LUT UR10, UR8, 0x10000, URZ, 0xfc, !UPT ;  /* 0x00010000080a7892 */ /* 0x000fe4000f8efc3f */
[----:B------:R-:W-:Y:S02]  /*1950*/  ULEA UR8, UR12, UR9, 0x9 ;  /* 0x000000090c087291 */ /* 0x000fe4000f8e483f */
[----:B------:R-:W-:Y:S01]  /*1960*/  ULEA UR10, UR12, UR10, 0xb ;  /* 0x0000000a0c0a7291 */ /* 0x000fe2000f8e583f */
[----:B------:R-:W-:Y:S01]  /*1970*/  UMOV UR9, 0x80000020 ;  /* 0x8000002000097882 */ /* 0x000fe20000000000 */
[----:B----4-:R-:W-:-:S07]  /*1980*/  WARPGROUP.ARRIVE ;  /* 0x00000000000079c5 */ /* 0x010fce0000000000 */
[----:B------:R-:W-:Y:S01]  /*1990*/  HGMMA.SP.64x256x32.F32 R24, gdesc[UR8], R24, UP0, R152, 0x0 ;  /* 0x0be09800081879f0 */ /* 0x000fe2000bf00a18 */
[----:B------:R-:W-:Y:S02]  /*19a0*/  UIADD3 UR8, UR8, 0x2, URZ ;  /* 0x0000000208087890 */ /* 0x000fe4000fffe03f */
[----:B------:R-:W-:Y:S01]  /*19b0*/  UIADD3 UR10, UR10, 0x4, URZ ;  /* 0x000000040a0a7890 */ /* 0x000fe2000fffe03f */
[----:B------:R-:W-:Y:S01]  /*19c0*/  UMOV UR9, 0x80000020 ;  /* 0x8000002000097882 */ /* 0x000fe20000000000 */
[----:B------:R-:W-:-:S15]  /*19d0*/  UMOV UR11, 0x40000040 ;  /* 0x40000040000b7882 */ /* 0x000fde0000000000 */
[----:B------:R-:W-:-:S12]  /*19e0*/  NOP ;  /* 0x0000000000007918 */ /* 0x000fd80000000000 */
[----:B------:R-:W-:Y:S03]  /*19f0*/  HGMMA.SP.64x256x32.F32 R24, gdesc[UR8], R24, R153, 0x0, gsb0 ;  /* 0x0be09900081879f0 */ /* 0x000fe60008000a18 */
[----:B------:R-:W-:Y:S02]  /*1a00*/  WARPGROUP.DEPBAR.LE gsb0, 0x0 ;  /* 0x00008000000079c5 */ /* 0x000fe40000010000 */
[----:B------:R-:W-:Y:S05]  /*1a10*/  @!P1 BRA `(.L_x_22) ;  /* 0x0000000000049947 */ /* 0x000fea0003800000 */
[----:B------:R-:W-:Y:S01]  /*1a20*/  BPT.TRAP 0x1 ;  /* 0x000000040000795c */ /* 0x000fe20000300000 */
.L_x_22:
[----:B------:R-:W-:-:S13]  /*1a30*/  LOP3.LUT P0, RZ, R6, R5, RZ, 0xc0, !PT ;  /* 0x0000000506ff7212 */ /* 0x000fda000780c0ff */
[----:B------:R-:W-:-:S05]  /*1a40*/  @P0 LEA R16, R15, UR13, 0x3 ;  /* 0x0000000d0f100c11 */ /* 0x000fca000f8e18ff */
[----:B------:R-:W-:-:S05]  /*1a50*/  @P0 VIADD R16, R16, 0x28 ;  /* 0x0000002810100836 */ /* 0x000fca0000000000 */
[----:B------:R-:W-:-:S04]  /*1a60*/  @P0 PRMT R16, R7, 0x654, R16 ;  /* 0x0000065407100816 */ /* 0x000fc80000000010 */
[----:B------:R4:W-:Y:S01]  /*1a70*/  @P0 SYNCS.ARRIVE.TRANS64.RED.A1T0 RZ, [R16+URZ], RZ ;  /* 0x000000ff10ff09a7 */ /* 0x0009e2000810043f */
[----:B------:R-:W-:-:S13]  /*1a80*/  ISETP.GT.U32.AND P0, PT, R4, 0x1, PT ;  /* 0x000000010400780c */ /* 0x000fda0003f04070 */
[----:B----4-:R-:W-:Y:S05]  /*1a90*/  @P0 BRA `(.L_x_23) ;  /* 0x0000000000040947 */ /* 0x010fea0003800000 */
[----:B------:R-:W-:Y:S01]  /*1aa0*/  BPT.TRAP 0x1 ;  /* 0x000000040000795c */ /* 0x000fe20000300000 */
.L_x_23:
[----:B------:R-:W-:Y:S01]  /*1ab0*/  UIADD3 UR12, UR12, 0x1, URZ ;  /* 0x000000010c0c7890 */ /* 0x000fe2000fffe03f */
[C---:B------:R-:W-:Y:S01]  /*1ac0*/  ISETP.GT.AND P1, PT, R12.reuse, 0x1, PT ;  /* 0x000000010c00780c */ /* 0x040fe20003f24270 */
[----:B------:R-:W-:Y:S02]  /*1ad0*/  VIADD R15, R15, 0x1 ;  /* 0x000000010f0f7836 */ /* 0x000fe40000000000 */
[----:B------:R-:W-:Y:S01]  /*1ae0*/  UISETP.NE.AND UP0, UPT, UR12, 0x5, UPT ;  /* 0x000000050c00788c */ /* 0x000fe2000bf05270 */
[----:B------:R-:W-:Y:S02]  /*1af0*/  VIADD R12, R12, 0xffffffff ;  /* 0xffffffff0c0c7836 */ /* 0x000fe40000000000 */
[C---:B------:R-:W-:Y:S01]  /*1b00*/  ISETP.NE.AND P0, PT, R15.reuse, 0x5, PT ;  /* 0x000000050f00780c */ /* 0x040fe20003f05270 */
[----:B------:R-:W-:Y:S02]  /*1b10*/  USEL UR8, URZ, 0x1, UP0 ;  /* 0x000000013f087887 */ /* 0x000fe40008000000 */
[----:B------:R-:W-:Y:S01]  /*1b20*/  USEL UR12, UR12, URZ, UP0 ;  /* 0x0000003f0c0c7287 */ /* 0x000fe20008000000 */
[----:B------:R-:W-:Y:S01]  /*1b30*/  SEL R15, R15, RZ, P0 ;  /* 0x000000ff0f0f7207 */ /* 0x000fe20000000000 */
[----:B------:R-:W-:-:S02]  /*1b40*/  UPLOP3.LUT UP0, UPT, UPT, UPT, UPT, 0x80, 0x0 ;  /* 0x000000000000789c */ /* 0x000fc40003f0f070 */
[----:B------:R-:W-:Y:S01]  /*1b50*/  LOP3.LUT R20, R20, UR8, RZ, 0x3c, !PT ;  /* 0x0000000814147c12 */ /* 0x000fe2000f8e3cff */
[----:B------:R-:W-:Y:S08]  /*1b60*/  @P1 BRA `(.L_x_24) ;  /* 0xfffffffc00001947 */ /* 0x000ff0000383ffff */
.L_x_17:
[----:B------:R-:W4:Y:S01]  /*1b70*/  LDC R20, c[0x0][0x288] ;  /* 0x0000a200ff147b82 */ /* 0x000f220000000800 */
[----:B------:R-:W-:Y:S01]  /*1b80*/  LOP3.LUT R12, R0, 0x60, RZ, 0xc0, !PT ;  /* 0x00000060000c7812 */ /* 0x000fe200078ec0ff */
[----:B------:R-:W-:Y:S01]  /*1b90*/  IMAD.SHL.U32 R21, R10, 0x100, RZ ;  /* 0x000001000a157824 */ /* 0x000fe200078e00ff */
[----:B------:R-:W-:Y:S01]  /*1ba0*/  SHF.R.U32.HI R15, RZ, 0x2, R0 ;  /* 0x00000002ff0f7819 */ /* 0x000fe20000011600 */
[----:B------:R-:W-:Y:S01]  /*1bb0*/  UIADD3 UR5, UR6, UR5, URZ ;  /* 0x0000000506057290 */ /* 0x000fe2000fffe03f */
[----:B------:R-:W-:Y:S01]  /*1bc0*/  SHF.R.U32.HI R12, RZ, 0x5, R12 ;  /* 0x00000005ff0c7819 */ /* 0x000fe2000001160c */
[----:B------:R-:W-:Y:S01]  /*1bd0*/  ULDC UR12, c[0x0][0x284] ;  /* 0x0000a100000c7ab9 */ /* 0x000fe20000000800 */
[----:B------:R-:W-:Y:S01]  /*1be0*/  LOP3.LUT R15, R15, 0x7, RZ, 0xc0, !PT ;  /* 0x000000070f0f7812 */ /* 0x000fe200078ec0ff */
[----:B------:R-:W-:Y:S01]  /*1bf0*/  UISETP.GT.U32.AND UP0, UPT, UR5, 0x4, UPT ;  /* 0x000000040500788c */ /* 0x000fe2000bf04070 */
[----:B-1----:R-:W-:Y:S01]  /*1c00*/  SHF.R.U32.HI R17, RZ, 0x1, R0 ;  /* 0x00000001ff117819 */ /* 0x002fe20000011600 */
[----:B------:R-:W-:Y:S01]  /*1c10*/  IMAD.SHL.U32 R16, R12, 0x10, RZ ;  /* 0x000000100c107824 */ /* 0x000fe200078e00ff */
[----:B------:R-:W-:Y:S01]  /*1c20*/  SHF.R.S32.HI R22, RZ, 0x1f, R9 ;  /* 0x0000001fff167819 */ /* 0x000fe20000011409 */
[----:B------:R-:W-:Y:S01]  /*1c30*/  UISETP.LT.U32.AND UP0, UPT, UR6, 0x5, UP0 ;  /* 0x000000050600788c */ /* 0x000fe20008701070 */
[----:B------:R-:W-:-:S02]  /*1c40*/  WARPGROUP.DEPBAR.LE gsb0, 0x0 ;  /* 0x00008000000079c5 */ /* 0x000fc40000010000 */
[--C-:B------:R-:W-:Y:S01]  /*1c50*/  LOP3.LUT R16, R16, 0xfffffff0, R15.reuse, 0xe2, !PT ;  /* 0xfffffff010107812 */ /* 0x100fe200078ee20f */
[----:B------:R-:W-:Y:S01]  /*1c60*/  IMAD R15, R12, -0x10, -R15 ;  /* 0xfffffff00c0f7824 */ /* 0x000fe200078e0a0f */
[----:B------:R-:W-:Y:S01]  /*1c70*/  LOP3.LUT R12, R8, 0x1, RZ, 0xc0, !PT ;  /* 0x00000001080c7812 */ /* 0x000fe200078ec0ff */
[----:B------:R-:W-:Y:S01]  /*1c80*/  UISETP.GE.U32.AND UP1, UPT, UR6, 0x5, UPT ;  /* 0x000000050600788c */ /* 0x000fe2000bf26070 */
[----:B------:R-:W-:Y:S01]  /*1c90*/  LOP3.LUT R16, R16, 0x40, R17, 0xf8, !PT ;  /* 0x0000004010107812 */ /* 0x000fe200078ef811 */
[----:B------:R-:W-:Y:S01]  /*1ca0*/  IMAD.SHL.U32 R17, R14, 0x80, RZ ;  /* 0x000000800e117824 */ /* 0x000fe200078e00ff */
[----:B------:R-:W-:Y:S01]  /*1cb0*/  ULDC.64 UR10, c[0x0][0x6d0] ;  /* 0x0001b400000a7ab9 */ /* 0x000fe20000000a00 */
[----:B------:R-:W-:Y:S01]  /*1cc0*/  UIMAD.WIDE.U32 UR8, UR5, -0x33333333, URZ ;  /* 0xcccccccd050878a5 */ /* 0x000fe2000f8e003f */
[----:B0-----:R-:W-:Y:S01]  /*1cd0*/  IMAD R18, R12, -0x40, R15 ;  /* 0xffffffc00c127824 */ /* 0x001fe200078e020f */
[----:B----4-:R-:W-:Y:S01]  /*1ce0*/  ISETP.GE.AND P0, PT, R21, R20, PT ;  /* 0x000000141500720c */ /* 0x010fe20003f06270 */
[----:B------:R-:W-:Y:S01]  /*1cf0*/  USEL UR7, URZ, 0x1, !UP0 ;  /* 0x000000013f077887 */ /* 0x000fe2000c000000 */
[----:B------:R-:W-:Y:S01]  /*1d00*/  LOP3.LUT R154, R16, R17, RZ, 0xfc, !PT ;  /* 0x00000011109a7212 */ /* 0x000fe200078efcff */
[----:B------:R-:W-:Y:S01]  /*1d10*/  IMAD R14, R22, UR10, RZ ;  /* 0x0000000a160e7c24 */ /* 0x000fe2000f8e02ff */
[----:B------:R-:W-:Y:S01]  /*1d20*/  ISETP.GE.OR P0, PT, R17, UR12, P0 ;  /* 0x0000000c11007c0c */ /* 0x000fe20008706670 */
[----:B------:R-:W-:Y:S01]  /*1d30*/  USHF.R.U32.HI UR8, URZ, 0x2, UR9 ;  /* 0x000000023f087899 */ /* 0x000fe20008011609 */
[----:B------:R-:W-:Y:S01]  /*1d40*/  SHF.R.S32.HI R155, RZ, 0x1f, R154 ;  /* 0x0000001fff9b7819 */ /* 0x000fe2000001149a */
[----:B------:R-:W-:Y:S01]  /*1d50*/  ULOP3.LUT UR4, UR4, UR7, URZ, 0x3c, !UPT ;  /* 0x0000000704047292 */ /* 0x000fe2000f8e3c3f */
[----:B------:R-:W-:Y:S01]  /*1d60*/  LOP3.LUT R12, R0, 0x3, RZ, 0xc0, !PT ;  /* 0x00000003000c7812 */ /* 0x000fe200078ec0ff */
[C---:B------:R-:W-:Y:S01]  /*1d70*/  IMAD R19, R9.reuse, UR11, R14 ;  /* 0x0000000b09137c24 */ /* 0x040fe2000f8e020e */
[----:B------:R-:W-:Y:S01]  /*1d80*/  UIMAD UR5, UR8, -0x5, UR5 ;  /* 0xfffffffb080578a4 */ /* 0x000fe2000f8e0205 */
[----:B------:R-:W-:Y:S01]  /*1d90*/  IMAD.WIDE.U32 R14, R9, UR10, R154 ;  /* 0x0000000a090e7c25 */ /* 0x000fe2000f8e009a */
[----:B------:R-:W-:-:S03]  /*1da0*/  @UP1 ULOP3.LUT UR4, UR4, 0x1, UR8, 0x78, !UPT ;  /* 0x0000000104041892 */ /* 0x000fc6000f8e7808 */
[----:B------:R-:W-:Y:S01]  /*1db0*/  IMAD R16, R12, -0x2, R20 ;  /* 0xfffffffe0c107824 */ /* 0x000fe200078e0214 */
[----:B------:R-:W-:Y:S01]  /*1dc0*/  IADD3 R12, -R17, UR12, R18 ;  /* 0x0000000c110c7c10 */ /* 0x000fe2000fffe112 */
[----:B------:R-:W-:Y:S02]  /*1dd0*/  IMAD.IADD R19, R15, 0x1, R19 ;  /* 0x000000010f137824 */ /* 0x000fe400078e0213 */
[----:B------:R-:W-:Y:S02]  /*1de0*/  IMAD.MOV.U32 R18, RZ, RZ, R14 ;  /* 0x000000ffff127224 */ /* 0x000fe400078e000e */
[----:B------:R-:W-:Y:S02]  /*1df0*/  IMAD.IADD R15, R16, 0x1, -R21 ;  /* 0x00000001100f7824 */ /* 0x000fe400078e0a15 */
[----:B------:R-:W-:Y:S01]  /*1e00*/  IMAD.MOV.U32 R14, RZ, RZ, -0x1 ;  /* 0xffffffffff0e7424 */ /* 0x000fe200078e00ff */
[----:B------:R-:W-:Y:S06]  /*1e10*/  @P0 BRA `(.L_x_25) ;  /* 0x0000009000880947 */ /* 0x000fec0003800000 */
[----:B------:R-:W0:Y:S01]  /*1e20*/  LDC.64 R16, c[0x0][0x6c8] ;  /* 0x0001b200ff107b82 */ /* 0x000e220000000a00 */
[----:B------:R-:W-:Y:S01]  /*1e30*/  IMAD.WIDE R20, R10, 0x100, RZ ;  /* 0x000001000a147825 */ /* 0x000fe200078e02ff */
[----:B---3-5:R-:W-:Y:S01]  /*1e40*/  FSETP.NEU.AND P1, PT, R13, RZ, PT ;  /* 0x000000ff0d00720b */ /* 0x028fe20003f2d000 */
[----:B------:R-:W-:Y:S01]  /*1e50*/  BSSY B0, `(.L_x_25) ;  /* 0x000091e000007945 */ /* 0x000fe20003800000 */
[----:B------:R-:W-:Y:S01]  /*1e60*/  ISETP.GT.AND P0, PT, R15, RZ, PT ;  /* 0x000000ff0f00720c */ /* 0x000fe20003f04270 */
[----:B------:R-:W-:-:S03]  /*1e70*/  IMAD.SHL.U32 R23, R0, 0x2, RZ ;  /* 0x0000000200177824 */ /* 0x000fc600078e00ff */
[----:B------:R-:W-:Y:S02]  /*1e80*/  ISETP.GT.AND P5, PT, R12, RZ, P0 ;  /* 0x000000ff0c00720c */ /* 0x000fe400007a4270 */
[----:B------:R-:W-:Y:S01]  /*1e90*/  LOP3.LUT R163, R20, 0x6, R23, 0xf8, !PT ;  /* 0x0000000614a37812 */ /* 0x000fe200078ef817 */
[----:B0-----:R-:W-:-:S04]  /*1ea0*/  IMAD R10, R21, R16, RZ ;  /* 0x00000010150a7224 */ /* 0x001fc800078e02ff */
[----:B------:R-:W-:-:S04]  /*1eb0*/  IMAD.WIDE.U32 R156, R163, R16, R18 ;  /* 0x00000010a39c7225 */ /* 0x000fc800078e0012 */
[----:B------:R-:W-:-:S04]  /*1ec0*/  IMAD R19, R163, R17, R10 ;  /* 0x00000011a3137224 */ /* 0x000fc800078e020a */
[----:B------:R-:W-:Y:S01]  /*1ed0*/  IMAD.IADD R165, R157, 0x1, R19 ;  /* 0x000000019da57824 */ /* 0x000fe200078e0213 */
[----:B------:R-:W-:Y:S06]  /*1ee0*/  @!P1 BRA `(.L_x_26) ;  /* 0x0000006400549947 */ /* 0x000fec0003800000 */
[----:B------:R-:W-:Y:S01]  /*1ef0*/  ULDC.64 UR8, c[0x0][0x6b8] ;  /* 0x0001ae0000087ab9 */ /* 0x000fe20000000a00 */
[----:B------:R-:W-:Y:S01]  /*1f00*/  ULDC.64 UR12, c[0x0][0x6b0] ;  /* 0x0001ac00000c7ab9 */ /* 0x000fe20000000a00 */
[----:B------:R-:W-:Y:S01]  /*1f10*/  IMAD R10, R22, UR8, RZ ;  /* 0x00000008160a7c24 */ /* 0x000fe2000f8e02ff */
[----:B------:R-:W-:Y:S01]  /*1f20*/  ULDC.64 UR16, c[0x0][0x6a8] ;  /* 0x0001aa0000107ab9 */ /* 0x000fe20000000a00 */
[C---:B------:R-:W-:Y:S01]  /*1f30*/  IMAD.WIDE.U32 R22, R9.reuse, UR8, R154 ;  /* 0x0000000809167c25 */ /* 0x040fe2000f8e009a */
[----:B------:R-:W0:Y:S01]  /*1f40*/  LDC.64 R152, c[0x0][0x6b0] ;  /* 0x0001ac00ff987b82 */ /* 0x000e220000000a00 */
[----:B------:R-:W-:Y:S02]  /*1f50*/  ULDC.64 UR10, c[0x0][0x6c0] ;  /* 0x0001b000000a7ab9 */ /* 0x000fe40000000a00 */
[----:B------:R-:W-:Y:S02]  /*1f60*/  IMAD R161, R9, UR9, R10 ;  /* 0x0000000909a17c24 */ /* 0x000fe4000f8e020a */
[----:B------:R-:W-:-:S02]  /*1f70*/  IMAD R20, R21, UR12, RZ ;  /* 0x0000000c15147c24 */ /* 0x000fc4000f8e02ff */
[----:B------:R-:W-:Y:S02]  /*1f80*/  IMAD.IADD R23, R23, 0x1, R161 ;  /* 0x0000000117177824 */ /* 0x000fe400078e02a1 */
[C---:B------:R-:W-:Y:S02]  /*1f90*/  IMAD R159, R163.reuse, UR13, R20 ;  /* 0x0000000da39f7c24 */ /* 0x040fe4000f8e0214 */
[----:B------:R-:W-:-:S04]  /*1fa0*/  IMAD.WIDE.U32 R18, R163, UR12, R22 ;  /* 0x0000000ca3127c25 */ /* 0x000fc8000f8e0016 */
[----:B------:R-:W-:Y:S01]  /*1fb0*/  IMAD.IADD R19, R19, 0x1, R159 ;  /* 0x0000000113137824 */ /* 0x000fe200078e029f */
[----:B------:R-:W-:-:S04]  /*1fc0*/  LEA R20, P1, R18, UR16, 0x2 ;  /* 0x0000001012147c11 */ /* 0x000fc8000f8210ff */
[----:B------:R-:W-:-:S05]  /*1fd0*/  LEA.HI.X R21, R18, UR17, R19, 0x2, P1 ;  /* 0x0000001112157c11 */ /* 0x000fca00088f1413 */
[----:B------:R-:W3:Y:S01]  /*1fe0*/  @P5 LDG.E.LTC128B R10, desc[UR14][R20.64] ;  /* 0x0000000e140a5981 */ /* 0x000ee2000c1e1920 */
[----:B------:R-:W-:Y:S01]  /*1ff0*/  LEA R18, P1, R156, UR10, 0x2 ;  /* 0x0000000a9c127c11 */ /* 0x000fe2000f8210ff */
[----:B0-----:R-:W-:Y:S01]  /*2000*/  IMAD.WIDE.U32 R152, R163, UR12, R152 ;  /* 0x0000000ca3987c25 */ /* 0x001fe2000f8e0098 */
[----:B------:R-:W-:Y:S01]  /*2010*/  BSSY B1, `(.L_x_27) ;  /* 0x0000014000017945 */ /* 0x000fe20003800000 */
[----:B------:R-:W-:Y:S02]  /*2020*/  ISETP.GT.AND P0, PT, R12, 0x8, P0 ;  /* 0x000000080c00780c */ /* 0x000fe40000704270 */
[----:B------:R-:W-:Y:S02]  /*2030*/  LEA.HI.X R19, R156, UR11, R165, 0x2, P1 ;  /* 0x0000000b9c137c11 */ /* 0x000fe400088f14a5 */
[----:B------:R-:W-:Y:S02]  /*2040*/  ISETP.GT.AND P1, PT, R15, 0x1, PT ;  /* 0x000000010f00780c */ /* 0x000fe40003f24270 */
[----:B------:R-:W-:Y:S01]  /*2050*/  IADD3 R158, P4, R154, R152, RZ ;  /* 0x000000989a9e7210 */ /* 0x000fe20007f9e0ff */
[----:B---3--:R-:W-:-:S04]  /*2060*/  FMUL R157, R10, R13 ;  /* 0x0000000d0a9d7220 */ /* 0x008fc80000400000 */
[----:B--2---:R-:W-:Y:S01]  /*2070*/  FFMA R165, R24, R11, R157 ;  /* 0x0000000b18a57223 */ /* 0x004fe2000000009d */
[----:B------:R-:W-:Y:S01]  /*2080*/  IMAD.WIDE.U32 R156, R163, UR12, R154 ;  /* 0x0000000ca39c7c25 */ /* 0x000fe2000f8e009a */
[----:B------:R-:W-:Y:S02]  /*2090*/  IADD3 R24, P2, R22, R152, RZ ;  /* 0x0000009816187210 */ /* 0x000fe40007f5e0ff */
[----:B------:R-:W-:Y:S01]  /*20a0*/  LEA R22, P6, R16, R18, 0x2 ;  /* 0x0000001210167211 */ /* 0x000fe200078c10ff */
[----:B------:R0:W-:Y:S01]  /*20b0*/  @P5 STG.E desc[UR14][R18.64], R165 ;  /* 0x000000a512005986 */ /* 0x0001e2000c10190e */
[----:B------:R-:W-:Y:S01]  /*20c0*/  ISETP.GT.AND P5, PT, R12, RZ, P1 ;  /* 0x000000ff0c00720c */ /* 0x000fe20000fa4270 */
[C---:B------:R-:W-:Y:S02]  /*20d0*/  IMAD.IADD R163, R159.reuse, 0x1, R153 ;  /* 0x000000019fa37824 */ /* 0x040fe400078e0299 */
[----:B------:R-:W-:Y:S02]  /*20e0*/  IMAD.IADD R157, R159, 0x1, R157 ;  /* 0x000000019f9d7824 */ /* 0x000fe400078e029d */
[----:B------:R-:W-:Y:S01]  /*20f0*/  IMAD.X R153, R163, 0x1, R23, P2 ;  /* 0x00000001a3997824 */ /* 0x000fe200010e0617 */
[----:B------:R-:W-:Y:S01]  /*2100*/  LEA R152, P2, R24, UR16, 0x2 ;  /* 0x0000001018987c11 */ /* 0x000fe2000f8410ff */
[----:B------:R-:W-:-:S03]  /*2110*/  IMAD.WIDE.U32 R156, R9, UR8, R156 ;  /* 0x00000008099c7c25 */ /* 0x000fc6000f8e009c */
[----:B------:R-:W-:-:S03]  /*2120*/  LEA.HI.X R153, R24, UR17, R153, 0x2, P2 ;  /* 0x0000001118997c11 */ /* 0x000fc600090f1499 */
[----:B0-----:R-:W-:Y:S06]  /*2130*/  @!P5 BRA `(.L_x_28) ;  /* 0x000000000004d947 */ /* 0x001fec0003800000 */
[----:B------:R0:W5:Y:S02]  /*2140*/  LDG.E.LTC128B R10, desc[UR14][R152.64] ;  /* 0x0000000e980a7981 */ /* 0x000164000c1e1920 */
.L_x_28:
[----:B------:R-:W-:Y:S05]  /*2150*/  BSYNC B1 ;  /* 0x0000000000017941 */ /* 0x000fea0003800000 */
.L_x_27:
[----:B-----5:R-:W-:Y:S01]  /*2160*/  FMUL R154, R10, R13 ;  /* 0x0000000d0a9a7220 */ /* 0x020fe20000400000 */
[----:B------:R-:W-:Y:S01]  /*2170*/  LEA.HI.X R23, R16, R19, R17, 0x2, P6 ;  /* 0x0000001310177211 */ /* 0x000fe200030f1411 */
[----:B------:R-:W-:Y:S01]  /*2180*/  IMAD.IADD R157, R161, 0x1, R157 ;  /* 0x00000001a19d7824 */ /* 0x000fe200078e029d */
[C---:B------:R-:W-:Y:S01]  /*2190*/  LEA R24, P2, R156.reuse, UR16, 0x2 ;  /* 0x000000109c187c11 */ /* 0x040fe2000f8410ff */
[----:B------:R-:W-:Y:S01]  /*21a0*/  FFMA R165, R25, R11, R154 ;  /* 0x0000000b19a57223 */ /* 0x000fe2000000009a */
[----:B------:R-:W-:Y:S01]  /*21b0*/  BSSY B1, `(.L_x_29) ;  /* 0x0000006000017945 */ /* 0x000fe20003800000 */
[----:B------:R-:W-:Y:S01]  /*21c0*/  IMAD.X R159, R155, 0x1, R163, P4 ;  /* 0x000000019b9f7824 */ /* 0x000fe200020e06a3 */
[----:B------:R-:W-:Y:S02]  /*21d0*/  LEA.HI.X R25, R156, UR17, R157, 0x2, P2 ;  /* 0x000000119c197c11 */ /* 0x000fe400090f149d */
[----:B------:R1:W-:Y:S01]  /*21e0*/  @P5 STG.E desc[UR14][R22.64], R165 ;  /* 0x000000a516005986 */ /* 0x0003e2000c10190e */
[----:B------:R-:W-:Y:S06]  /*21f0*/  @!P0 BRA `(.L_x_30) ;  /* 0x0000000000048947 */ /* 0x000fec0003800000 */
[----:B------:R2:W5:Y:S02]  /*2200*/  LDG.E.LTC128B R10, desc[UR14][R24.64+0x20] ;  /* 0x0000200e180a7981 */ /* 0x000564000c1e1920 */
.L_x_30:
[----:B------:R-:W-:Y:S05]  /*2210*/  BSYNC B1 ;  /* 0x0000000000017941 */ /* 0x000fea0003800000 */
.L_x_29:
[----:B-----5:R-:W-:Y:S01]  /*2220*/  FMUL R155, R10, R13 ;  /* 0x0000000d0a9b7220 */ /* 0x020fe20000400000 */
[----:B------:R-:W-:Y:S01]  /*2230*/  ISETP.GT.AND P1, PT, R12, 0x8, P1 ;  /* 0x000000080c00780c */ /* 0x000fe20000f24270 */
[----:B--2---:R-:W-:Y:S01]  /*2240*/  IMAD.WIDE.U32 R24, R9, UR8, R158 ;  /* 0x0000000809187c25 */ /* 0x004fe2000f8e009e */
[----:B------:R-:W-:-:S03]  /*2250*/  ISETP.GT.AND P2, PT, R15, 0x8, PT ;  /* 0x000000080f00780c */ /* 0x000fc60003f44270 */
[----:B------:R-:W-:Y:S01]  /*2260*/  FFMA R157, R26, R11, R155 ;  /* 0x0000000b1a9d7223 */ /* 0x000fe2000000009b */
[----:B------:R-:W-:Y:S01]  /*2270*/  USHF.L.U64.HI UR10, UR12, 0x5, UR13 ;  /* 0x000000050c0a7899 */ /* 0x000fe2000801020d */
[----:B------:R-:W-:Y:S01]  /*2280*/  IMAD.IADD R9, R161, 0x1, R25 ;  /* 0x00000001a1097824 */ /* 0x000fe200078e0219 */
[----:B------:R-:W-:Y:S01]  /*2290*/  LEA R154, P5, R24, UR16, 0x2 ;  /* 0x00000010189a7c11 */ /* 0x000fe2000f8a10ff */
[----:B------:R-:W-:Y:S01]  /*22a0*/  USHF.L.U32 UR9, UR12, 0x5, URZ ;  /* 0x000000050c097899 */ /* 0x000fe2000800063f */
[----:B------:R2:W-:Y:S01]  /*22b0*/  @P0 STG.E desc[UR14][R18.64+0x20], R157 ;  /* 0x0000209d12000986 */ /* 0x0005e2000c10190e */
[----:B------:R-:W-:Y:S01]  /*22c0*/  BSSY B1, `(.L_x_31) ;  /* 0x0000005000017945 */ /* 0x000fe20003800000 */
[----:B------:R-:W-:Y:S02]  /*22d0*/  ISETP.GT.AND P4, PT, R12, RZ, P2 ;  /* 0x000000ff0c00720c */ /* 0x000fe40001784270 */
[----:B------:R-:W-:Y:S01]  /*22e0*/  LEA.HI.X R155, R24, UR17, R9, 0x2, P5 ;  /* 0x00000011189b7c11 */ /* 0x000fe2000a8f1409 */
[----:B------:R-:W-:Y:S10]  /*22f0*/  @!P1 BRA `(.L_x_32) ;  /* 0x0000000000049947 */ /* 0x000ff40003800000 */
[----:B------:R3:W5:Y:S02]  /*2300*/  LDG.E.LTC128B R10, desc[UR14][R154.64+0x20] ;  /* 0x0000200e9a0a7981 */ /* 0x000764000c1e1920 */
.L_x_32:
[----:B------:R-:W-:Y:S05]  /*2310*/  BSYNC B1 ;  /* 0x0000000000017941 */ /* 0x000fea0003800000 */
.L_x_31:
[----:B-----5:R-:W-:Y:S01]  /*2320*/  FMUL R26, R10, R13 ;  /* 0x0000000d0a1a7220 */ /* 0x020fe20000400000 */
[----:B------:R-:W-:Y:S01]  /*2330*/  IADD3 R24, P0, R20, UR9, RZ ;  /* 0x0000000914187c10 */ /* 0x000fe2000ff1e0ff */
[----:B------:R-:W-:Y:S02]  /*2340*/  IMAD.MOV.U32 R158, RZ, RZ, R10 ;  /* 0x000000ffff9e7224 */ /* 0x000fe400078e000a */
[----:B------:R-:W-:Y:S01]  /*2350*/  FFMA R27, R27, R11, R26 ;  /* 0x0000000b1b1b7223 */ /* 0x000fe2000000001a */
[----:B------:R-:W-:-:S04]  /*2360*/  IADD3.X R25, R21, UR10, RZ, P0, !PT ;  /* 0x0000000a15197c10 */ /* 0x000fc800087fe4ff */
[----:B------:R4:W-:Y:S04]  /*2370*/  @P1 STG.E desc[UR14][R22.64+0x20], R27 ;  /* 0x0000201b16001986 */ /* 0x0009e8000c10190e */
[----:B------:R-:W4:Y:S01]  /*2380*/  @P4 LDG.E.LTC128B R158, desc[UR14][R24.64] ;  /* 0x0000000e189e4981 */ /* 0x000f22000c1e1920 */
[C---:B------:R-:W-:Y:S01]  /*2390*/  IMAD.SHL.U32 R9, R16.reuse, 0x20, RZ ;  /* 0x0000002010097824 */ /* 0x040fe200078e00ff */
[----:B------:R-:W-:Y:S01]  /*23a0*/  SHF.L.U64.HI R10, R16, 0x5, R17 ;  /* 0x00000005100a7819 */ /* 0x000fe20000010211 */
[----:B------:R-:W-:Y:S01]  /*23b0*/  BSSY B1, `(.L_x_33) ;  /* 0x000000c000017945 */ /* 0x000fe20003800000 */
[----:B------:R-:W-:Y:S02]  /*23c0*/  ISETP.GT.AND P0, PT, R15, 0x9, PT ;  /* 0x000000090f00780c */ /* 0x000fe40003f04270 */
[----:B---3--:R-:W-:-:S02]  /*23d0*/  IADD3 R154, P5, R9, R18, RZ ;  /* 0x00000012099a7210 */ /* 0x008fc40007fbe0ff */
[----:B------:R-:W-:-:S03]  /*23e0*/  ISETP.GT.AND P1, PT, R12, RZ, P0 ;  /* 0x000000ff0c00720c */ /* 0x000fc60000724270 */
[----:B------:R-:W-:Y:S01]  /*23f0*/  IMAD.X R155, R10, 0x1, R19, P5 ;  /* 0x000000010a9b7824 */ /* 0x000fe200028e0613 */
[----:B------:R-:W-:-:S04]  /*2400*/  IADD3 R156, P5, R152, UR9, RZ ;  /* 0x00000009989c7c10 */ /* 0x000fc8000ffbe0ff */
[----:B--2---:R-:W-:Y:S01]  /*2410*/  IADD3.X R157, R153, UR10, RZ, P5, !PT ;  /* 0x0000000a999d7c10 */ /* 0x004fe2000affe4ff */
[----:B----4-:R-:W-:-:S04]  /*2420*/  FMUL R17, R158, R13 ;  /* 0x0000000d9e117220 */ /* 0x010fc80000400000 */
[----:B------:R-:W-:-:S05]  /*2430*/  FFMA R17, R28, R11, R17 ;  /* 0x0000000b1c117223 */ /* 0x000fca0000000011 */
[----:B------:R2:W-:Y:S01]  /*2440*/  @P4 STG.E desc[UR14][R154.64], R17 ;  /* 0x000000119a004986 */ /* 0x0005e2000c10190e */
[----:B------:R-:W-:Y:S05]  /*2450*/  @!P1 BRA `(.L_x_34) ;  /* 0x0000000000049947 */ /* 0x000fea0003800000 */
[----:B------:R3:W5:Y:S02]  /*2460*/  LDG.E.LTC128B R158, desc[UR14][R156.64] ;  /* 0x0000000e9c9e7981 */ /* 0x000764000c1e1920 */
.L_x_34:
[----:B------:R-:W-:Y:S05]  /*2470*/  BSYNC B1 ;  /* 0x0000000000017941 */ /* 0x000fea0003800000 */
.L_x_33:
[----:B------:R-:W-:Y:S01]  /*2480*/  UIADD3 UR7, UP0, UR9, 0x20, URZ ;  /* 0x0000002009077890 */ /* 0x000fe2000ff1e03f */
[----:B------:R-:W-:Y:S01]  /*2490*/  ISETP.GT.AND P2, PT, R12, 0x8, P2 ;  /* 0x000000080c00780c */ /* 0x000fe20001744270 */
[----:B-----5:R-:W-:Y:S01]  /*24a0*/  FMUL R16, R158, R13 ;  /* 0x0000000d9e107220 */ /* 0x020fe20000400000 */
[----:B------:R-:W-:Y:S01]  /*24b0*/  IADD3 R26, P4, R9, R22, RZ ;  /* 0x00000016091a7210 */ /* 0x000fe20007f9e0ff */
[----:B------:R-:W-:Y:S02]  /*24c0*/  UIADD3.X UR8, URZ, UR10, URZ, UP0, !UPT ;  /* 0x0000000a3f087290 */ /* 0x000fe400087fe43f */
[----:B------:R-:W-:Y:S01]  /*24d0*/  IADD3 R20, P5, R20, UR7, RZ ;  /* 0x0000000714147c10 */ /* 0x000fe2000ffbe0ff */
[----:B------:R-:W-:Y:S01]  /*24e0*/  FFMA R159, R29, R11, R16 ;  /* 0x0000000b1d9f7223 */ /* 0x000fe20000000010 */
[----:B------:R-:W-:Y:S02]  /*24f0*/  IMAD.X R27, R10, 0x1, R23, P4 ;  /* 0x000000010a1b7824 */ /* 0x000fe400020e0617 */
[----:B------:R-:W-:-:S03]  /*2500*/  IADD3.X R21, R21, UR8, RZ, P5, !PT ;  /* 0x0000000815157c10 */ /* 0x000fc6000affe4ff */
[----:B------:R4:W-:Y:S04]  /*2510*/  @P1 STG.E desc[UR14][R26.64], R159 ;  /* 0x0000009f1a001986 */ /* 0x0009e8000c10190e */
[----:B------:R-:W3:Y:S01]  /*2520*/  @P2 LDG.E.LTC128B R158, desc[UR14][R20.64] ;  /* 0x0000000e149e2981 */ /* 0x000ee2000c1e1920 */
[----:B--2---:R-:W-:Y:S01]  /*2530*/  IADD3 R17, P1, R9, 0x20, RZ ;  /* 0x0000002009117810 */ /* 0x004fe20007f3e0ff */
[----:B------:R-:W-:Y:S01]  /*2540*/  BSSY B1, `(.L_x_35) ;  /* 0x000000c000017945 */ /* 0x000fe20003800000 */
[----:B------:R-:W-:Y:S02]  /*2550*/  ISETP.GT.AND P4, PT, R12, 0x8, P0 ;  /* 0x000000080c00780c */ /* 0x000fe40000784270 */
[----:B------:R-:W-:Y:S01]  /*2560*/  IADD3 R18, P5, R17, R18, RZ ;  /* 0x0000001211127210 */ /* 0x000fe20007fbe0ff */
[----:B------:R-:W-:Y:S01]  /*2570*/  IMAD.X R16, RZ, RZ, R10, P1 ;  /* 0x000000ffff107224 */ /* 0x000fe200008e060a */
[----:B------:R-:W-:-:S03]  /*2580*/  IADD3 R28, P0, R152, UR7, RZ ;  /* 0x00000007981c7c10 */ /* 0x000fc6000ff1e0ff */
[----:B------:R-:W-:Y:S02]  /*2590*/  IMAD.X R19, R16, 0x1, R19, P5 ;  /* 0x0000000110137824 */ /* 0x000fe400028e0613 */
[----:B---3--:R-:W-:-:S04]  /*25a0*/  FMUL R29, R158, R13 ;  /* 0x0000000d9e1d7220 */ /* 0x008fc80000400000 */
[----:B------:R-:W-:Y:S01]  /*25b0*/  FFMA R161, R30, R11, R29 ;  /* 0x0000000b1ea17223 */ /* 0x000fe2000000001d */
[----:B------:R-:W-:-:S04]  /*25c0*/  IADD3.X R29, R153, UR8, RZ, P0, !PT ;  /* 0x00000008991d7c10 */ /* 0x000fc800087fe4ff */
[----:B------:R4:W-:Y:S01]  /*25d0*/  @P2 STG.E desc[UR14][R18.64], R161 ;  /* 0x000000a112002986 */ /* 0x0009e2000c10190e */
[----:B------:R-:W-:Y:S05]  /*25e0*/  @!P4 BRA `(.L_x_36) ;  /* 0x000000000004c947 */ /* 0x000fea0003800000 */
[----:B------:R2:W5:Y:S02]  /*25f0*/  LDG.E.LTC128B R158, desc[UR14][R28.64] ;  /* 0x0000000e1c9e7981 */ /* 0x000564000c1e1920 */
.L_x_36:
[----:B------:R-:W-:Y:S05]  /*2600*/  BSYNC B1 ;  /* 0x0000000000017941 */ /* 0x000fea0003800000 */
.L_x_35:
[----:B------:R-:W-:Y:S01]  /*2610*/  IADD3 R20, P2, R17, R22, RZ ;  /* 0x0000001611147210 */ /* 0x000fe20007f5e0ff */
[----:B----45:R-:W-:Y:S01]  /*2620*/  FMUL R18, R158, R13 ;  /* 0x0000000d9e127220 */ /* 0x030fe20000400000 */
[C---:B------:R-:W-:Y:S01]  /*2630*/  ISETP.GT.AND P1, PT, R15.reuse, 0x10, PT ;  /* 0x000000100f00780c */ /* 0x040fe20003f24270 */
[----:B------:R-:W-:Y:S01]  /*2640*/  BSSY B1, `(.L_x_37) ;  /* 0x000000b000017945 */ /* 0x000fe20003800000 */
[----:B------:R-:W-:Y:S01]  /*2650*/  ISETP.GT.AND P0, PT, R15, 0x11, PT ;  /* 0x000000110f00780c */ /* 0x000fe20003f04270 */
[----:B------:R-:W-:Y:S01]  /*2660*/  FFMA R31, R31, R11, R18 ;  /* 0x0000000b1f1f7223 */ /* 0x000fe20000000012 */
[----:B------:R-:W-:Y:S01]  /*2670*/  IMAD.X R21, R16, 0x1, R23, P2 ;  /* 0x0000000110157824 */ /* 0x000fe200010e0617 */
[----:B------:R-:W-:Y:S02]  /*2680*/  ISETP.GT.AND P5, PT, R12, RZ, P1 ;  /* 0x000000ff0c00720c */ /* 0x000fe40000fa4270 */
[----:B-1----:R-:W-:Y:S02]  /*2690*/  IADD3 R22, P2, R24, UR9, RZ ;  /* 0x0000000918167c10 */ /* 0x002fe4000ff5e0ff */
[----:B------:R1:W-:Y:S01]  /*26a0*/  @P4 STG.E desc[UR14][R20.64], R31 ;  /* 0x0000001f14004986 */ /* 0x0003e2000c10190e */
[----:B------:R-:W-:-:S02]  /*26b0*/  IADD3 R18, P6, R154, R9, RZ ;  /* 0x000000099a127210 */ /* 0x000fc40007fde0ff */
[----:B------:R-:W-:-:S06]  /*26c0*/  IADD3.X R23, R25, UR10, RZ, P2, !PT ;  /* 0x0000000a19177c10 */ /* 0x000fcc00097fe4ff */
[----:B------:R-:W-:Y:S05]  /*26d0*/  @!P5 BRA `(.L_x_38) ;  /* 0x000000000004d947 */ /* 0x000fea0003800000 */
[----:B------:R3:W5:Y:S02]  /*26e0*/  LDG.E.LTC128B R158, desc[UR14][R22.64] ;  /* 0x0000000e169e7981 */ /* 0x000764000c1e1920 */
.L_x_38:
[----:B------:R-:W-:Y:S05]  /*26f0*/  BSYNC B1 ;  /* 0x0000000000017941 */ /* 0x000fea0003800000 */
.L_x_37:
[----:B-1---5:R-:W-:Y:S01]  /*2700*/  FMUL R21, R158, R13 ;  /* 0x0000000d9e157220 */ /* 0x022fe20000400000 */
[----:B------:R-:W-:Y:S01]  /*2710*/  IMAD.X R19, R155, 0x1, R10, P6 ;  /* 0x000000019b137824 */ /* 0x000fe200030e060a */
[----:B------:R-:W-:Y:S01]  /*2720*/  ISETP.GT.AND P2, PT, R12, RZ, P0 ;  /* 0x000000ff0c00720c */ /* 0x000fe20000744270 */
[----:B------:R-:W-:Y:S01]  /*2730*/  BSSY B1, `(.L_x_39) ;  /* 0x0000008000017945 */ /* 0x000fe20003800000 */
[----:B------:R-:W-:Y:S01]  /*2740*/  FFMA R21, R32, R11, R21 ;  /* 0x0000000b20157223 */ /* 0x000fe20000000015 */
[----:B--2---:R-:W-:Y:S02]  /*2750*/  IADD3 R28, P6, R156, UR9, RZ ;  /* 0x000000099c1c7c10 */ /* 0x004fe4000ffde0ff */
[----:B------:R-:W-:Y:S02]  /*2760*/  IADD3 R20, P4, R26, R9, RZ ;  /* 0x000000091a147210 */ /* 0x000fe40007f9e0ff */
[----:B------:R1:W-:Y:S01]  /*2770*/  @P5 STG.E desc[UR14][R18.64], R21 ;  /* 0x0000001512005986 */ /* 0x0003e2000c10190e */
[----:B------:R-:W-:-:S05]  /*2780*/  IADD3.X R29, R157, UR10, RZ, P6, !PT ;  /* 0x0000000a9d1d7c10 */ /* 0x000fca000b7fe4ff */
[----:B------:R-:W-:Y:S05]  /*2790*/  @!P2 BRA `(.L_x_40) ;  /* 0x000000000004a947 */ /* 0x000fea0003800000 */
[----:B------:R2:W5:Y:S02]  /*27a0*/  LDG.E.LTC128B R158, desc[UR14][R28.64] ;  /* 0x0000000e1c9e7981 */ /* 0x000564000c1e1920 */
.L_x_40:
[----:B------:R-:W-:Y:S05]  /*27b0*/  BSYNC B1 ;  /* 0x0000000000017941 */ /* 0x000fea0003800000 */
.L_x_39:
[----:B-----5:R-:W-:Y:S01]  /*27c0*/  FMUL R30, R158, R13 ;  /* 0x0000000d9e1e7220 */ /* 0x020fe20000400000 */
[----:B-1----:R-:W-:Y:S01]  /*27d0*/  IMAD.X R21, R27, 0x1, R10, P4 ;  /* 0x000000011b157824 */ /* 0x002fe200020e060a */
[----:B------:R-:W-:Y:S01]  /*27e0*/  ISETP.GT.AND P1, PT, R12, 0x8, P1 ;  /* 0x000000080c00780c */ /* 0x000fe20000f24270 */
[----:B------:R-:W-:Y:S01]  /*27f0*/  BSSY B1, `(.L_x_41) ;  /* 0x0000008000017945 */ /* 0x000fe20003800000 */
[----:B------:R-:W-:Y:S01]  /*2800*/  FFMA R33, R33, R11, R30 ;  /* 0x0000000b21217223 */ /* 0x000fe2000000001e */
[----:B------:R-:W-:Y:S02]  /*2810*/  IADD3 R24, P4, R24, UR7, RZ ;  /* 0x0000000718187c10 */ /* 0x000fe4000ff9e0ff */
[----:B------:R-:W-:Y:S02]  /*2820*/  IADD3 R30, P5, R17, R154, RZ ;  /* 0x0000009a111e7210 */ /* 0x000fe40007fbe0ff */
[----:B------:R1:W-:Y:S01]  /*2830*/  @P2 STG.E desc[UR14][R20.64], R33 ;  /* 0x0000002114002986 */ /* 0x0003e2000c10190e */
[----:B------:R-:W-:-:S05]  /*2840*/  IADD3.X R25, R25, UR8, RZ, P4, !PT ;  /* 0x0000000819197c10 */ /* 0x000fca000a7fe4ff */
[----:B------:R-:W-:Y:S05]  /*2850*/  @!P1 BRA `(.L_x_42) ;  /* 0x0000000000049947 */ /* 0x000fea0003800000 */
[----:B------:R4:W5:Y:S02]  /*2860*/  LDG.E.LTC128B R158, desc[UR14][R24.64] ;  /* 0x0000000e189e7981 */ /* 0x000964000c1e1920 */
.L_x_42:
[----:B------:R-:W-:Y:S05]  /*2870*/  BSYNC B1 ;  /* 0x0000000000017941 */ /* 0x000fea0003800000 */
.L_x_41:
[----:B----45:R-:W-:Y:S01]  /*2880*/  FMUL R25, R158, R13 ;  /* 0x0000000d9e197220 */ /* 0x030fe20000400000 */
[----:B------:R-:W-:Y:S01]  /*2890*/  IMAD.X R31, R16, 0x1, R155, P5 ;  /* 0x00000001101f7824 */ /* 0x000fe200028e069b */
[----:B------:R-:W-:Y:S01]  /*28a0*/  ISETP.GT.AND P2, PT, R12, 0x8, P0 ;  /* 0x000000080c00780c */ /* 0x000fe20000744270 */
[----:B------:R-:W-:Y:S01]  /*28b0*/  BSSY B1, `(.L_x_43) ;  /* 0x0000007000017945 */ /* 0x000fe20003800000 */
[----:B-1----:R-:W-:Y:S01]  /*28c0*/  FFMA R33, R34, R11, R25 ;  /* 0x0000000b22217223 */ /* 0x002fe20000000019 */
[----:B------:R-:W-:-:S04]  /*28d0*/  IADD3 R24, P0, R156, UR7, RZ ;  /* 0x000000079c187c10 */ /* 0x000fc8000ff1e0ff */
[----:B------:R1:W-:Y:S01]  /*28e0*/  @P1 STG.E desc[UR14][R30.64], R33 ;  /* 0x000000211e001986 */ /* 0x0003e2000c10190e */
[----:B------:R-:W-:-:S05]  /*28f0*/  IADD3.X R25, R157, UR8, RZ, P0, !PT ;  /* 0x000000089d197c10 */ /* 0x000fca00087fe4ff */
[----:B------:R-:W-:Y:S05]  /*2900*/  @!P2 BRA `(.L_x_44) ;  /* 0x000000000004a947 */ /* 0x000fea0003800000 */
[----:B------:R4:W5:Y:S02]  /*2910*/  LDG.E.LTC128B R158, desc[UR14][R24.64] ;  /* 0x0000000e189e7981 */ /* 0x000964000c1e1920 */
.L_x_44:
[----:B------:R-:W-:Y:S05]  /*2920*/  BSYNC B1 ;  /* 0x0000000000017941 */ /* 0x000fea0003800000 */
.L_x_43:
[----:B------:R-:W-:Y:S01]  /*2930*/  IADD3 R26, P5, R17, R26, RZ ;  /* 0x0000001a111a7210 */ /* 0x000fe20007fbe0ff */
[----:B----45:R-:W-:Y:S01]  /*2940*/  FMUL R24, R158, R13 ;  /* 0x0000000d9e187220 */ /* 0x030fe20000400000 */
[----:B------:R-:W-:Y:S01]  /*2950*/  ISETP.GT.AND P1, PT, R15, 0x18, PT ;  /* 0x000000180f00780c */ /* 0x000fe20003f24270 */
[----:B------:R-:W-:Y:S01]  /*2960*/  BSSY B1, `(.L_x_45) ;  /* 0x000000b000017945 */ /* 0x000fe20003800000 */
[----:B-1----:R-:W-:Y:S01]  /*2970*/  IADD3 R30, P6, R22, UR9, RZ ;  /* 0x00000009161e7c10 */ /* 0x002fe2000ffde0ff */
[----:B------:R-:W-:Y:S01]  /*2980*/  FFMA R35, R35, R11, R24 ;  /* 0x0000000b23237223 */ /* 0x000fe20000000018 */
[----:B------:R-:W-:Y:S01]  /*2990*/  IMAD.X R27, R16, 0x1, R27, P5 ;  /* 0x00000001101b7824 */ /* 0x000fe200028e061b */
[----:B------:R-:W-:Y:S02]  /*29a0*/  ISETP.GT.AND P4, PT, R12, RZ, P1 ;  /* 0x000000ff0c00720c */ /* 0x000fe40000f84270 */
[----:B------:R-:W-:Y:S02]  /*29b0*/  ISETP.GT.AND P0, PT, R15, 0x19, PT ;  /* 0x000000190f00780c */ /* 0x000fe40003f04270 */
[----:B------:R1:W-:Y:S01]  /*29c0*/  @P2 STG.E desc[UR14][R26.64], R35 ;  /* 0x000000231a002986 */ /* 0x0003e2000c10190e */
[----:B------:R-:W-:-:S02]  /*29d0*/  IADD3 R24, P5, R18, R9, RZ ;  /* 0x0000000912187210 */ /* 0x000fc40007fbe0ff */
[----:B------:R-:W-:-:S06]  /*29e0*/  IADD3.X R31, R23, UR10, RZ, P6, !PT ;  /* 0x0000000a171f7c10 */ /* 0x000fcc000b7fe4ff */
[----:B------:R-:W-:Y:S05]  /*29f0*/  @!P4 BRA `(.L_x_46) ;  /* 0x000000000004c947 */ /* 0x000fea0003800000 */
[----:B------:R4:W5:Y:S02]  /*2a00*/  LDG.E.LTC128B R158, desc[UR14][R30.64] ;  /* 0x0000000e1e9e7981 */ /* 0x000964000c1e1920 */
.L_x_46:
[----:B------:R-:W-:Y:S05]  /*2a10*/  BSYNC B1 ;  /* 0x0000000000017941 */ /* 0x000fea0003800000 */
.L_x_45:
[----:B-1---5:R-:W-:Y:S01]  /*2a20*/  FMUL R27, R158, R13 ;  /* 0x0000000d9e1b7220 */ /* 0x022fe20000400000 */
[----:B------:R-:W-:Y:S01]  /*2a30*/  IMAD.X R25, R19, 0x1, R10, P5 ;  /* 0x0000000113197824 */ /* 0x000fe200028e060a */
[----:B------:R-:W-:Y:S01]  /*2a40*/  ISETP.GT.AND P2, PT, R12, RZ, P0 ;  /* 0x000000ff0c00720c */ /* 0x000fe20000744270 */
        /* <DEDUP_REMOVED lines=8> */
.L_x_48:
[----:B------:R-:W-:Y:S05]  /*2ad0*/  BSYNC B1 ;  /* 0x0000000000017941 */ /* 0x000fea0003800000 */
.L_x_47:
[----:B-----5:R-:W-:Y:S01]  /*2ae0*/  FMUL R34, R158, R13 ;  /* 0x0000000d9e227220 */ /* 0x020fe20000400000 */
[----:B-1----:R-:W-:Y:S01]  /*2af0*/  IMAD.X R27, R21, 0x1, R10, P5 ;  /* 0x00000001151b7824 */ /* 0x002fe200028e060a */
[----:B------:R-:W-:Y:S01]  /*2b00*/  ISETP.GT.AND P1, PT, R12, 0x8, P1 ;  /* 0x000000080c00780c */ /* 0x000fe20000f24270 */
[----:B------:R-:W-:Y:S01]  /*2b10*/  BSSY B1, `(.L_x_49) ;  /* 0x0000008000017945 */ /* 0x000fe20003800000 */
[----:B------:R-:W-:Y:S01]  /*2b20*/  FFMA R37, R37, R11, R34 ;  /* 0x0000000b25257223 */ /* 0x000fe20000000022 */
[----:B---3--:R-:W-:Y:S02]  /*2b30*/  IADD3 R22, P4, R22, UR7, RZ ;  /* 0x0000000716167c10 */ /* 0x008fe4000ff9e0ff */
[----:B------:R-:W-:Y:S02]  /*2b40*/  IADD3 R34, P5, R18, R17, RZ ;  /* 0x0000001112227210 */ /* 0x000fe40007fbe0ff */
[----:B------:R1:W-:Y:S01]  /*2b50*/  @P2 STG.E desc[UR14][R26.64], R37 ;  /* 0x000000251a002986 */ /* 0x0003e2000c10190e */
[----:B------:R-:W-:-:S05]  /*2b60*/  IADD3.X R23, R23, UR8, RZ, P4, !PT ;  /* 0x0000000817177c10 */ /* 0x000fca000a7fe4ff */
[----:B------:R-:W-:Y:S05]  /*2b70*/  @!P1 BRA `(.L_x_50) ;  /* 0x0000000000049947 */ /* 0x000fea0003800000 */
[----:B------:R3:W5:Y:S02]  /*2b80*/  LDG.E.LTC128B R158, desc[UR14][R22.64] ;  /* 0x0000000e169e7981 */ /* 0x000764000c1e1920 */
.L_x_50:
[----:B------:R-:W-:Y:S05]  /*2b90*/  BSYNC B1 ;  /* 0x0000000000017941 */ /* 0x000fea0003800000 */
.L_x_49:
[----:B---3-5:R-:W-:Y:S01]  /*2ba0*/  FMUL R23, R158, R13 ;  /* 0x0000000d9e177220 */ /* 0x028fe20000400000 */
[----:B------:R-:W-:Y:S01]  /*2bb0*/  IMAD.X R35, R19, 0x1, R16, P5 ;  /* 0x0000000113237824 */ /* 0x000fe200028e0610 */
[----:B------:R-:W-:Y:S01]  /*2bc0*/  ISETP.GT.AND P2, PT, R12, 0x8, P0 ;  /* 0x000000080c00780c */ /* 0x000fe20000744270 */
[----:B------:R-:W-:Y:S01]  /*2bd0*/  BSSY B1, `(.L_x_51) ;  /* 0x0000007000017945 */ /* 0x000fe20003800000 */
[----:B------:R-:W-:Y:S01]  /*2be0*/  FFMA R23, R38, R11, R23 ;  /* 0x0000000b26177223 */ /* 0x000fe20000000017 */
[----:B------:R-:W-:-:S04]  /*2bf0*/  IADD3 R18, P0, R28, UR7, RZ ;  /* 0x000000071c127c10 */ /* 0x000fc8000ff1e0ff */
[----:B------:R3:W-:Y:S01]  /*2c00*/  @P1 STG.E desc[UR14][R34.64], R23 ;  /* 0x0000001722001986 */ /* 0x0007e2000c10190e */
[----:B------:R-:W-:-:S05]  /*2c10*/  IADD3.X R19, R29, UR8, RZ, P0, !PT ;  /* 0x000000081d137c10 */ /* 0x000fca00087fe4ff */
[----:B------:R-:W-:Y:S05]  /*2c20*/  @!P2 BRA `(.L_x_52) ;  /* 0x000000000004a947 */ /* 0x000fea0003800000 */
[----:B------:R0:W5:Y:S02]  /*2c30*/  LDG.E.LTC128B R158, desc[UR14][R18.64] ;  /* 0x0000000e129e7981 */ /* 0x000164000c1e1920 */
.L_x_52:
[----:B------:R-:W-:Y:S05]  /*2c40*/  BSYNC B1 ;  /* 0x0000000000017941 */ /* 0x000fea0003800000 */
.L_x_51:
[----:B------:R-:W-:Y:S01]  /*2c50*/  IADD3 R20, P5, R20, R17, RZ ;  /* 0x0000001114147210 */ /* 0x000fe20007fbe0ff */
[----:B0----5:R-:W-:Y:S01]  /*2c60*/  FMUL R18, R158, R13 ;  /* 0x0000000d9e127220 */ /* 0x021fe20000400000 */
[----:B------:R-:W-:Y:S01]  /*2c70*/  ISETP.GT.AND P1, PT, R15, 0x20, PT ;  /* 0x000000200f00780c */ /* 0x000fe20003f24270 */
[----:B------:R-:W-:Y:S01]  /*2c80*/  BSSY B1, `(.L_x_53) ;  /* 0x000000b000017945 */ /* 0x000fe20003800000 */
[----:B------:R-:W-:Y:S01]  /*2c90*/  IADD3 R22, P6, R30, UR9, RZ ;  /* 0x000000091e167c10 */ /* 0x000fe2000ffde0ff */
[----:B------:R-:W-:Y:S01]  /*2ca0*/  FFMA R39, R39, R11, R18 ;  /* 0x0000000b27277223 */ /* 0x000fe20000000012 */
[----:B------:R-:W-:Y:S01]  /*2cb0*/  IMAD.X R21, R21, 0x1, R16, P5 ;  /* 0x0000000115157824 */ /* 0x000fe200028e0610 */
[----:B------:R-:W-:Y:S02]  /*2cc0*/  ISETP.GT.AND P4, PT, R12, RZ, P1 ;  /* 0x000000ff0c00720c */ /* 0x000fe40000f84270 */
[----:B------:R-:W-:Y:S02]  /*2cd0*/  ISETP.GT.AND P0, PT, R15, 0x21, PT ;  /* 0x000000210f00780c */ /* 0x000fe40003f04270 */
[----:B------:R0:W-:Y:S01]  /*2ce0*/  @P2 STG.E desc[UR14][R20.64], R39 ;  /* 0x0000002714002986 */ /* 0x0001e2000c10190e */
[----:B------:R-:W-:-:S02]  /*2cf0*/  IADD3 R18, P5, R24, R9, RZ ;  /* 0x0000000918127210 */ /* 0x000fc40007fbe0ff */
[----:B---3--:R-:W-:-:S06]  /*2d00*/  IADD3.X R23, R31, UR10, RZ, P6, !PT ;  /* 0x0000000a1f177c10 */ /* 0x008fcc000b7fe4ff */
[----:B------:R-:W-:Y:S05]  /*2d10*/  @!P4 BRA `(.L_x_54) ;  /* 0x000000000004c947 */ /* 0x000fea0003800000 */
[----:B------:R3:W5:Y:S02]  /*2d20*/  LDG.E.LTC128B R158, desc[UR14][R22.64] ;  /* 0x0000000e169e7981 */ /* 0x000764000c1e1920 */
.L_x_54:
[----:B------:R-:W-:Y:S05]  /*2d30*/  BSYNC B1 ;  /* 0x0000000000017941 */ /* 0x000fea0003800000 */
.L_x_53:
[----:B0----5:R-:W-:Y:S01]  /*2d40*/  FMUL R21, R158, R13 ;  /* 0x0000000d9e157220 */ /* 0x021fe20000400000 */
        /* <DEDUP_REMOVED lines=10> */
.L_x_56:
[----:B------:R-:W-:Y:S05]  /*2df0*/  BSYNC B1 ;  /* 0x0000000000017941 */ /* 0x000fea0003800000 */
.L_x_55:
[----:B-----5:R-:W-:Y:S01]  /*2e00*/  FMUL R34, R158, R13 ;  /* 0x0000000d9e227220 */ /* 0x020fe20000400000 */
[----:B0-----:R-:W-:Y:S01]  /*2e10*/  IMAD.X R21, R27, 0x1, R10, P5 ;  /* 0x000000011b157824 */ /* 0x001fe200028e060a */
[----:B------:R-:W-:Y:S01]  /*2e20*/  ISETP.GT.AND P1, PT, R12, 0x8, P1 ;  /* 0x000000080c00780c */ /* 0x000fe20000f24270 */
[----:B------:R-:W-:Y:S01]  /*2e30*/  BSSY B1, `(.L_x_57) ;  /* 0x0000008000017945 */ /* 0x000fe20003800000 */
[----:B------:R-:W-:Y:S01]  /*2e40*/  FFMA R41, R41, R11, R34 ;  /* 0x0000000b29297223 */ /* 0x000fe20000000022 */
[----:B----4-:R-:W-:Y:S02]  /*2e50*/  IADD3 R30, P4, R30, UR7, RZ ;  /* 0x000000071e1e7c10 */ /* 0x010fe4000ff9e0ff */
[----:B------:R-:W-:Y:S02]  /*2e60*/  IADD3 R34, P5, R24, R17, RZ ;  /* 0x0000001118227210 */ /* 0x000fe40007fbe0ff */
[----:B------:R0:W-:Y:S01]  /*2e70*/  @P2 STG.E desc[UR14][R20.64], R41 ;  /* 0x0000002914002986 */ /* 0x0001e2000c10190e */
[----:B------:R-:W-:-:S05]  /*2e80*/  IADD3.X R31, R31, UR8, RZ, P4, !PT ;  /* 0x000000081f1f7c10 */ /* 0x000fca000a7fe4ff */
[----:B------:R-:W-:Y:S05]  /*2e90*/  @!P1 BRA `(.L_x_58) ;  /* 0x0000000000049947 */ /* 0x000fea0003800000 */
[----:B------:R4:W5:Y:S02]  /*2ea0*/  LDG.E.LTC128B R158, desc[UR14][R30.64] ;  /* 0x0000000e1e9e7981 */ /* 0x000964000c1e1920 */
.L_x_58:
[----:B------:R-:W-:Y:S05]  /*2eb0*/  BSYNC B1 ;  /* 0x0000000000017941 */ /* 0x000fea0003800000 */
.L_x_57:
[----:B----45:R-:W-:Y:S01]  /*2ec0*/  FMUL R31, R158, R13 ;  /* 0x0000000d9e1f7220 */ /* 0x030fe20000400000 */
        /* <DEDUP_REMOVED lines=9> */
.L_x_60:
[----:B------:R-:W-:Y:S05]  /*2f60*/  BSYNC B1 ;  /* 0x0000000000017941 */ /* 0x000fea0003800000 */
.L_x_59:
[----:B0-----:R-:W-:Y:S01]  /*2f70*/  IADD3 R24, P5, R26, R17, RZ ;  /* 0x000000111a187210 */ /* 0x001fe20007fbe0ff */
[----:B-----5:R-:W-:Y:S01]  /*2f80*/  FMUL R30, R158, R13 ;  /* 0x0000000d9e1e7220 */ /* 0x020fe20000400000 */
        /* <DEDUP_REMOVED lines=12> */
.L_x_62:
[----:B------:R-:W-:Y:S05]  /*3050*/  BSYNC B1 ;  /* 0x0000000000017941 */ /* 0x000fea0003800000 */
.L_x_61:
[----:B0----5:R-:W-:Y:S01]  /*3060*/  FMUL R25, R158, R13 ;  /* 0x0000000d9e197220 */ /* 0x021fe20000400000 */
[----:B----4-:R-:W-:Y:S01]  /*3070*/  IMAD.X R31, R19, 0x1, R10, P5 ;  /* 0x00000001131f7824 */ /* 0x010fe200028e060a */
        /* <DEDUP_REMOVED lines=9> */
.L_x_64:
[----:B------:R-:W-:Y:S05]  /*3110*/  BSYNC B1 ;  /* 0x0000000000017941 */ /* 0x000fea0003800000 */
.L_x_63:
[----:B-----5:R-:W-:Y:S01]  /*3120*/  FMUL R34, R158, R13 ;  /* 0x0000000d9e227220 */ /* 0x020fe20000400000 */
[----:B0-----:R-:W-:Y:S01]  /*3130*/  IMAD.X R33, R21, 0x1, R10, P5 ;  /* 0x0000000115217824 */ /* 0x001fe200028e060a */
        /* <DEDUP_REMOVED lines=9> */
.L_x_66:
[----:B------:R-:W-:Y:S05]  /*31d0*/  BSYNC B1 ;  /* 0x0000000000017941 */ /* 0x000fea0003800000 */
.L_x_65:
        /* <DEDUP_REMOVED lines=10> */
.L_x_68:
[----:B------:R-:W-:Y:S05]  /*3280*/  BSYNC B1 ;  /* 0x0000000000017941 */ /* 0x000fea0003800000 */
.L_x_67:
[----:B0-----:R-:W-:Y:S01]  /*3290*/  IADD3 R18, P5, R20, R17, RZ ;  /* 0x0000001114127210 */ /* 0x001fe20007fbe0ff */
[----:B-----5:R-:W-:Y:S01]  /*32a0*/  FMUL R22, R158, R13 ;  /* 0x0000000d9e167220 */ /* 0x020fe20000400000 */
        /* <DEDUP_REMOVED lines=12> */
.L_x_70:
[----:B------:R-:W-:Y:S05]  /*3370*/  BSYNC B1 ;  /* 0x0000000000017941 */ /* 0x000fea0003800000 */
.L_x_69:
[----:B0----5:R-:W-:Y:S01]  /*3380*/  FMUL R19, R158, R13 ;  /* 0x0000000d9e137220 */ /* 0x021fe20000400000 */
[----:B---3--:R-:W-:Y:S01]  /*3390*/  IMAD.X R23, R31, 0x1, R10, P5 ;  /* 0x000000011f177824 */ /* 0x008fe200028e060a */
[----:B------:R-:W-:Y:S01]  /*33a0*/  ISETP.GT.AND P2, PT, R12, RZ, P0 ;  /* 0x000000ff0c00720c */ /* 0x000fe20000744270 */
[----:B------:R-:W-:Y:S01]  /*33b0*/  BSSY B1, `(.L_x_71) ;  /* 0x0000008000017945 */ /* 0x000fe20003800000 */
[----:B--2---:R-:W-:Y:S01]  /*33c0*/  FFMA R29, R48, R11, R19 ;  /* 0x0000000b301d7223 */ /* 0x004fe20000000013 */
[----:B------:R-:W-:Y:S02]  /*33d0*/  IADD3 R18, P6, R24, UR9, RZ ;  /* 0x0000000918127c10 */ /* 0x000fe4000ffde0ff */
[----:B------:R-:W-:Y:S02]  /*33e0*/  IADD3 R28, P5, R32, R9, RZ ;  /* 0x00000009201c7210 */ /* 0x000fe40007fbe0ff */
[----:B------:R0:W-:Y:S01]  /*33f0*/  @P4 STG.E desc[UR14][R22.64], R29 ;  /* 0x0000001d16004986 */ /* 0x0001e2000c10190e */
[----:B------:R-:W-:-:S05]  /*3400*/  IADD3.X R19, R25, UR10, RZ, P6, !PT ;  /* 0x0000000a19137c10 */ /* 0x000fca000b7fe4ff */
[----:B------:R-:W-:Y:S05]  /*3410*/  @!P2 BRA `(.L_x_72) ;  /* 0x000000000004a947 */ /* 0x000fea0003800000 */
[----:B------:R2:W5:Y:S02]  /*3420*/  LDG.E.LTC128B R158, desc[UR14][R18.64] ;  /* 0x0000000e129e7981 */ /* 0x000564000c1e1920 */
.L_x_72:
[----:B------:R-:W-:Y:S05]  /*3430*/  BSYNC B1 ;  /* 0x0000000000017941 */ /* 0x000fea0003800000 */
.L_x_71:
[----:B-----5:R-:W-:Y:S01]  /*3440*/  FMUL R34, R158, R13 ;  /* 0x0000000d9e227220 */ /* 0x020fe20000400000 */
[----:B0-----:R-:W-:Y:S01]  /*3450*/  IMAD.X R29, R33, 0x1, R10, P5 ;  /* 0x00000001211d7824 */ /* 0x001fe200028e060a */
[----:B------:R-:W-:Y:S01]  /*3460*/  ISETP.GT.AND P1, PT, R12, 0x8, P1 ;  /* 0x000000080c00780c */ /* 0x000fe20000f24270 */
[----:B------:R-:W-:Y:S01]  /*3470*/  BSSY B1, `(.L_x_73) ;  /* 0x0000008000017945 */ /* 0x000fe20003800000 */
[----:B------:R-:W-:Y:S01]  /*3480*/  FFMA R49, R49, R11, R34 ;  /* 0x0000000b31317223 */ /* 0x000fe20000000022 */
[----:B-1----:R-:W-:Y:S02]  /*3490*/  IADD3 R26, P4, R26, UR7, RZ ;  /* 0x000000071a1a7c10 */ /* 0x002fe4000ff9e0ff */
[----:B------:R-:W-:Y:S02]  /*34a0*/  IADD3 R34, P5, R30, R17, RZ ;  /* 0x000000111e227210 */ /* 0x000fe40007fbe0ff */
[----:B------:R0:W-:Y:S01]  /*34b0*/  @P2 STG.E desc[UR14][R28.64], R49 ;  /* 0x000000311c002986 */ /* 0x0001e2000c10190e */
[----:B------:R-:W-:-:S05]  /*34c0*/  IADD3.X R27, R27, UR8, RZ, P4, !PT ;  /* 0x000000081b1b7c10 */ /* 0x000fca000a7fe4ff */
[----:B------:R-:W-:Y:S05]  /*34d0*/  @!P1 BRA `(.L_x_74) ;  /* 0x0000000000049947 */ /* 0x000fea0003800000 */
[----:B------:R1:W5:Y:S02]  /*34e0*/  LDG.E.LTC128B R158, desc[UR14][R26.64] ;  /* 0x0000000e1a9e7981 */ /* 0x000364000c1e1920 */
.L_x_74:
[----:B------:R-:W-:Y:S05]  /*34f0*/  BSYNC B1 ;  /* 0x0000000000017941 */ /* 0x000fea0003800000 */
.L_x_73:
[----:B-1---5:R-:W-:Y:S01]  /*3500*/  FMUL R27, R158, R13 ;  /* 0x0000000d9e1b7220 */ /* 0x022fe20000400000 */
[----:B------:R-:W-:Y:S01]  /*3510*/  IMAD.X R35, R31, 0x1, R16, P5 ;  /* 0x000000011f237824 */ /* 0x000fe200028e0610 */
[----:B------:R-:W-:Y:S01]  /*3520*/  ISETP.GT.AND P2, PT, R12, 0x8, P0 ;  /* 0x000000080c00780c */ /* 0x000fe20000744270 */
[----:B------:R-:W-:Y:S01]  /*3530*/  BSSY B1, `(.L_x_75) ;  /* 0x0000007000017945 */ /* 0x000fe20003800000 */
[----:B------:R-:W-:Y:S01]  /*3540*/  FFMA R27, R50, R11, R27 ;  /* 0x0000000b321b7223 */ /* 0x000fe2000000001b */
[----:B----4-:R-:W-:-:S04]  /*3550*/  IADD3 R24, P0, R24, UR7, RZ ;  /* 0x0000000718187c10 */ /* 0x010fc8000ff1e0ff */
[----:B------:R1:W-:Y:S01]  /*3560*/  @P1 STG.E desc[UR14][R34.64], R27 ;  /* 0x0000001b22001986 */ /* 0x0003e2000c10190e */
[----:B------:R-:W-:-:S05]  /*3570*/  IADD3.X R25, R25, UR8, RZ, P0, !PT ;  /* 0x0000000819197c10 */ /* 0x000fca00087fe4ff */
[----:B------:R-:W-:Y:S05]  /*3580*/  @!P2 BRA `(.L_x_76) ;  /* 0x000000000004a947 */ /* 0x000fea0003800000 */
[----:B------:R3:W5:Y:S02]  /*3590*/  LDG.E.LTC128B R158, desc[UR14][R24.64] ;  /* 0x0000000e189e7981 */ /* 0x000764000c1e1920 */
.L_x_76:
[----:B------:R-:W-:Y:S05]  /*35a0*/  BSYNC B1 ;  /* 0x0000000000017941 */ /* 0x000fea0003800000 */
.L_x_75:
[----:B---3--:R-:W-:Y:S01]  /*35b0*/  IADD3 R24, P5, R32, R17, RZ ;  /* 0x0000001120187210 */ /* 0x008fe20007fbe0ff */
[----:B-----5:R-:W-:Y:S01]  /*35c0*/  FMUL R26, R158, R13 ;  /* 0x0000000d9e1a7220 */ /* 0x020fe20000400000 */
[C---:B------:R-:W-:Y:S01]  /*35d0*/  ISETP.GT.AND P1, PT, R15.reuse, 0x38, PT ;  /* 0x000000380f00780c */ /* 0x040fe20003f24270 */
[----:B------:R-:W-:Y:S01]  /*35e0*/  BSSY B1, `(.L_x_77) ;  /* 0x000000b000017945 */ /* 0x000fe20003800000 */
[----:B------:R-:W-:Y:S01]  /*35f0*/  ISETP.GT.AND P0, PT, R15, 0x39, PT ;  /* 0x000000390f00780c */ /* 0x000fe20003f04270 */
[----:B------:R-:W-:Y:S01]  /*3600*/  FFMA R51, R51, R11, R26 ;  /* 0x0000000b33337223 */ /* 0x000fe2000000001a */
[----:B------:R-:W-:Y:S01]  /*3610*/  IMAD.X R25, R33, 0x1, R16, P5 ;  /* 0x0000000121197824 */ /* 0x000fe200028e0610 */
[----:B------:R-:W-:Y:S02]  /*3620*/  ISETP.GT.AND P4, PT, R12, RZ, P1 ;  /* 0x000000ff0c00720c */ /* 0x000fe40000f84270 */
[----:B------:R-:W-:Y:S02]  /*3630*/  IADD3 R26, P6, R20, UR9, RZ ;  /* 0x00000009141a7c10 */ /* 0x000fe4000ffde0ff */
[----:B------:R3:W-:Y:S01]  /*3640*/  @P2 STG.E desc[UR14][R24.64], R51 ;  /* 0x0000003318002986 */ /* 0x0007e2000c10190e */
[----:B------:R-:W-:-:S02]  /*3650*/  IADD3 R30, P5, R22, R9, RZ ;  /* 0x00000009161e7210 */ /* 0x000fc40007fbe0ff */
[----:B-1----:R-:W-:-:S06]  /*3660*/  IADD3.X R27, R21, UR10, RZ, P6, !PT ;  /* 0x0000000a151b7c10 */ /* 0x002fcc000b7fe4ff */
[----:B------:R-:W-:Y:S05]  /*3670*/  @!P4 BRA `(.L_x_78) ;  /* 0x000000000004c947 */ /* 0x000fea0003800000 */
[----:B------:R1:W5:Y:S02]  /*3680*/  LDG.E.LTC128B R158, desc[UR14][R26.64] ;  /* 0x0000000e1a9e7981 */ /* 0x000364000c1e1920 */
.L_x_78:
[----:B------:R-:W-:Y:S05]  /*3690*/  BSYNC B1 ;  /* 0x0000000000017941 */ /* 0x000fea0003800000 */
.L_x_77:
[----:B---3-5:R-:W-:Y:S01]  /*36a0*/  FMUL R25, R158, R13 ;  /* 0x0000000d9e197220 */ /* 0x028fe20000400000 */
        /* <DEDUP_REMOVED lines=10> */
.L_x_80:
[----:B------:R-:W-:Y:S05]  /*3750*/  BSYNC B1 ;  /* 0x0000000000017941 */ /* 0x000fea0003800000 */
.L_x_79:
[----:B-----5:R-:W-:Y:S01]  /*3760*/  FMUL R34, R158, R13 ;  /* 0x0000000d9e227220 */ /* 0x020fe20000400000 */
[----:B---3--:R-:W-:Y:S01]  /*3770*/  IMAD.X R33, R29, 0x1, R10, P5 ;  /* 0x000000011d217824 */ /* 0x008fe200028e060a */
        /* <DEDUP_REMOVED lines=9> */
.L_x_82:
[----:B------:R-:W-:Y:S05]  /*3810*/  BSYNC B1 ;  /* 0x0000000000017941 */ /* 0x000fea0003800000 */
.L_x_81:
[----:B0----5:R-:W-:Y:S01]  /*3820*/  FMUL R21, R158, R13 ;  /* 0x0000000d9e157220 */ /* 0x021fe20000400000 */
[----:B------:R-:W-:Y:S01]  /*3830*/  IMAD.X R35, R23, 0x1, R16, P5 ;  /* 0x0000000117237824 */ /* 0x000fe200028e0610 */
[----:B------:R-:W-:Y:S01]  /*3840*/  ISETP.GT.AND P2, PT, R12, 0x8, P0 ;  /* 0x000000080c00780c */ /* 0x000fe20000744270 */
[----:B------:R-:W-:Y:S01]  /*3850*/  BSSY B1, `(.L_x_83) ;  /* 0x0000007000017945 */ /* 0x000fe20003800000 */
[----:B------:R-:W-:Y:S01]  /*3860*/  FFMA R21, R54, R11, R21 ;  /* 0x0000000b36157223 */ /* 0x000fe20000000015 */
[----:B--2---:R-:W-:-:S04]  /*3870*/  IADD3 R18, P0, R18, UR7, RZ ;  /* 0x0000000712127c10 */ /* 0x004fc8000ff1e0ff */
[----:B------:R0:W-:Y:S01]  /*3880*/  @P1 STG.E desc[UR14][R34.64], R21 ;  /* 0x0000001522001986 */ /* 0x0001e2000c10190e */
[----:B------:R-:W-:-:S05]  /*3890*/  IADD3.X R19, R19, UR8, RZ, P0, !PT ;  /* 0x0000000813137c10 */ /* 0x000fca00087fe4ff */
[----:B------:R-:W-:Y:S05]  /*38a0*/  @!P2 BRA `(.L_x_84) ;  /* 0x000000000004a947 */ /* 0x000fea0003800000 */
[----:B------:R2:W5:Y:S02]  /*38b0*/  LDG.E.LTC128B R158, desc[UR14][R18.64] ;  /* 0x0000000e129e7981 */ /* 0x000564000c1e1920 */
.L_x_84:
[----:B------:R-:W-:Y:S05]  /*38c0*/  BSYNC B1 ;  /* 0x0000000000017941 */ /* 0x000fea0003800000 */
.L_x_83:
[----:B--2---:R-:W-:Y:S01]  /*38d0*/  IADD3 R18, P5, R28, R17, RZ ;  /* 0x000000111c127210 */ /* 0x004fe20007fbe0ff */
        /* <DEDUP_REMOVED lines=10> */
[----:B0-----:R-:W-:-:S06]  /*3980*/  IADD3.X R21, R27, UR10, RZ, P6, !PT ;  /* 0x0000000a1b157c10 */ /* 0x001fcc000b7fe4ff */
[----:B------:R-:W-:Y:S05]  /*3990*/  @!P4 BRA `(.L_x_86) ;  /* 0x000000000004c947 */ /* 0x000fea0003800000 */
[----:B------:R0:W5:Y:S02]  /*39a0*/  LDG.E.LTC128B R158, desc[UR14][R20.64] ;  /* 0x0000000e149e7981 */ /* 0x000164000c1e1920 */
.L_x_86:
[----:B------:R-:W-:Y:S05]  /*39b0*/  BSYNC B1 ;  /* 0x0000000000017941 */ /* 0x000fea0003800000 */
.L_x_85:
[----:B--2--5:R-:W-:Y:S01]  /*39c0*/  FMUL R19, R158, R13 ;  /* 0x0000000d9e137220 */ /* 0x024fe20000400000 */
        /* <DEDUP_REMOVED lines=10> */
.L_x_88:
[----:B------:R-:W-:Y:S05]  /*3a70*/  BSYNC B1 ;  /* 0x0000000000017941 */ /* 0x000fea0003800000 */
.L_x_87:
[----:B-----5:R-:W-:Y:S01]  /*3a80*/  FMUL R34, R158, R13 ;  /* 0x0000000d9e227220 */ /* 0x020fe20000400000 */
[----:B--2---:R-:W-:Y:S01]  /*3a90*/  IMAD.X R29, R33, 0x1, R10, P5 ;  /* 0x00000001211d7824 */ /* 0x004fe200028e060a */
        /* <DEDUP_REMOVED lines=9> */
.L_x_90:
[----:B------:R-:W-:Y:S05]  /*3b30*/  BSYNC B1 ;  /* 0x0000000000017941 */ /* 0x000fea0003800000 */
.L_x_89:
[----:B--2--5:R-:W-:Y:S01]  /*3b40*/  FMUL R27, R158, R13 ;  /* 0x0000000d9e1b7220 */ /* 0x024fe20000400000 */
        /* <DEDUP_REMOVED lines=9> */
.L_x_92:
[----:B------:R-:W-:Y:S05]  /*3be0*/  BSYNC B1 ;  /* 0x0000000000017941 */ /* 0x000fea0003800000 */
.L_x_91:
[----:B----4-:R-:W-:Y:S01]  /*3bf0*/  IADD3 R24, P5, R32, R17, RZ ;  /* 0x0000001120187210 */ /* 0x010fe20007fbe0ff */
        /* <DEDUP_REMOVED lines=10> */
[----:B--2---:R-:W-:-:S06]  /*3ca0*/  IADD3.X R27, R21, UR10, RZ, P6, !PT ;  /* 0x0000000a151b7c10 */ /* 0x004fcc000b7fe4ff */
[----:B------:R-:W-:Y:S05]  /*3cb0*/  @!P4 BRA `(.L_x_94) ;  /* 0x000000000004c947 */ /* 0x000fea0003800000 */
[----:B------:R2:W5:Y:S02]  /*3cc0*/  LDG.E.LTC128B R158, desc[UR14][R26.64] ;  /* 0x0000000e1a9e7981 */ /* 0x000564000c1e1920 */
.L_x_94:
[----:B------:R-:W-:Y:S05]  /*3cd0*/  BSYNC B1 ;  /* 0x0000000000017941 */ /* 0x000fea0003800000 */
.L_x_93:
[----:B----45:R-:W-:Y:S01]  /*3ce0*/  FMUL R25, R158, R13 ;  /* 0x0000000d9e197220 */ /* 0x030fe20000400000 */
[----:B------:R-:W-:Y:S01]  /*3cf0*/  IMAD.X R31, R23, 0x1, R10, P5 ;  /* 0x00000001171f7824 */ /* 0x000fe200028e060a */
[----:B------:R-:W-:Y:S01]  /*3d00*/  ISETP.GT.AND P2, PT, R12, RZ, P0 ;  /* 0x000000ff0c00720c */ /* 0x000fe20000744270 */
[----:B------:R-:W-:Y:S01]  /*3d10*/  BSSY B1, `(.L_x_95) ;  /* 0x0000008000017945 */ /* 0x000fe20003800000 */
[----:B---3--:R-:W-:Y:S01]  /*3d20*/  FFMA R33, R60, R11, R25 ;  /* 0x0000000b3c217223 */ /* 0x008fe20000000019 */
[----:B------:R-:W-:Y:S02]  /*3d30*/  IADD3 R24, P6, R18, UR9, RZ ;  /* 0x0000000912187c10 */ /* 0x000fe4000ffde0ff */
[----:B------:R-:W-:Y:S02]  /*3d40*/  IADD3 R32, P5, R28, R9, RZ ;  /* 0x000000091c207210 */ /* 0x000fe40007fbe0ff */
[----:B------:R3:W-:Y:S01]  /*3d50*/  @P4 STG.E desc[UR14][R30.64], R33 ;  /* 0x000000211e004986 */ /* 0x0007e2000c10190e */
[----:B------:R-:W-:-:S05]  /*3d60*/  IADD3.X R25, R19, UR10, RZ, P6, !PT ;  /* 0x0000000a13197c10 */ /* 0x000fca000b7fe4ff */
[----:B------:R-:W-:Y:S05]  /*3d70*/  @!P2 BRA `(.L_x_96) ;  /* 0x000000000004a947 */ /* 0x000fea0003800000 */
[----:B------:R4:W5:Y:S02]  /*3d80*/  LDG.E.LTC128B R158, desc[UR14][R24.64] ;  /* 0x0000000e189e7981 */ /* 0x000964000c1e1920 */
.L_x_96:
[----:B------:R-:W-:Y:S05]  /*3d90*/  BSYNC B1 ;  /* 0x0000000000017941 */ /* 0x000fea0003800000 */
.L_x_95:
[----:B-----5:R-:W-:Y:S01]  /*3da0*/  FMUL R34, R158, R13 ;  /* 0x0000000d9e227220 */ /* 0x020fe20000400000 */
[----:B---3--:R-:W-:Y:S01]  /*3db0*/  IMAD.X R33, R29, 0x1, R10, P5 ;  /* 0x000000011d217824 */ /* 0x008fe200028e060a */
[----:B------:R-:W-:Y:S01]  /*3dc0*/  ISETP.GT.AND P1, PT, R12, 0x8, P1 ;  /* 0x000000080c00780c */ /* 0x000fe20000f24270 */
[----:B------:R-:W-:Y:S01]  /*3dd0*/  BSSY B1, `(.L_x_97) ;  /* 0x0000008000017945 */ /* 0x000fe20003800000 */
[----:B------:R-:W-:Y:S01]  /*3de0*/  FFMA R61, R61, R11, R34 ;  /* 0x0000000b3d3d7223 */ /* 0x000fe20000000022 */
[----:B0-----:R-:W-:Y:S02]  /*3df0*/  IADD3 R20, P4, R20, UR7, RZ ;  /* 0x0000000714147c10 */ /* 0x001fe4000ff9e0ff */
[----:B------:R-:W-:Y:S02]  /*3e00*/  IADD3 R34, P5, R22, R17, RZ ;  /* 0x0000001116227210 */ /* 0x000fe40007fbe0ff */
[----:B------:R0:W-:Y:S01]  /*3e10*/  @P2 STG.E desc[UR14][R32.64], R61 ;  /* 0x0000003d20002986 */ /* 0x0001e2000c10190e */
[----:B------:R-:W-:-:S05]  /*3e20*/  IADD3.X R21, R21, UR8, RZ, P4, !PT ;  /* 0x0000000815157c10 */ /* 0x000fca000a7fe4ff */
[----:B------:R-:W-:Y:S05]  /*3e30*/  @!P1 BRA `(.L_x_98) ;  /* 0x0000000000049947 */ /* 0x000fea0003800000 */
[----:B------:R3:W5:Y:S02]  /*3e40*/  LDG.E.LTC128B R158, desc[UR14][R20.64] ;  /* 0x0000000e149e7981 */ /* 0x000764000c1e1920 */
.L_x_98:
[----:B------:R-:W-:Y:S05]  /*3e50*/  BSYNC B1 ;  /* 0x0000000000017941 */ /* 0x000fea0003800000 */
.L_x_97:
        /* <DEDUP_REMOVED lines=10> */
.L_x_100:
[----:B------:R-:W-:Y:S05]  /*3f00*/  BSYNC B1 ;  /* 0x0000000000017941 */ /* 0x000fea0003800000 */
.L_x_99:
[----:B0-----:R-:W-:Y:S01]  /*3f10*/  IADD3 R18, P5, R28, R17, RZ ;  /* 0x000000111c127210 */ /* 0x001fe20007fbe0ff */
        /* <DEDUP_REMOVED lines=10> */
[----:B---3--:R-:W-:-:S06]  /*3fc0*/  IADD3.X R21, R27, UR10, RZ, P6, !PT ;  /* 0x0000000a1b157c10 */ /* 0x008fcc000b7fe4ff */
[----:B------:R-:W-:Y:S05]  /*3fd0*/  @!P4 BRA `(.L_x_102) ;  /* 0x000000000004c947 */ /* 0x000fea0003800000 */
[----:B------:R3:W5:Y:S02]  /*3fe0*/  LDG.E.LTC128B R158, desc[UR14][R20.64] ;  /* 0x0000000e149e7981 */ /* 0x000764000c1e1920 */
.L_x_102:
[----:B------:R-:W-:Y:S05]  /*3ff0*/  BSYNC B1 ;  /* 0x0000000000017941 */ /* 0x000fea0003800000 */
.L_x_101:
[----:B0----5:R-:W-:Y:S01]  /*4000*/  FMUL R19, R158, R13 ;  /* 0x0000000d9e137220 */ /* 0x021fe20000400000 */
[----:B------:R-:W-:Y:S01]  /*4010*/  IMAD.X R23, R31, 0x1, R10, P5 ;  /* 0x000000011f177824 */ /* 0x000fe200028e060a */
[----:B------:R-:W-:Y:S01]  /*4020*/  ISETP.GT.AND P2, PT, R12, RZ, P0 ;  /* 0x000000ff0c00720c */ /* 0x000fe20000744270 */
[----:B------:R-:W-:Y:S01]  /*4030*/  BSSY B1, `(.L_x_103) ;  /* 0x0000008000017945 */ /* 0x000fe20003800000 */
[----:B-1----:R-:W-:Y:S01]  /*4040*/  FFMA R29, R64, R11, R19 ;  /* 0x0000000b401d7223 */ /* 0x002fe20000000013 */
[----:B------:R-:W-:Y:S02]  /*4050*/  IADD3 R18, P6, R24, UR9, RZ ;  /* 0x0000000918127c10 */ /* 0x000fe4000ffde0ff */
[----:B------:R-:W-:Y:S02]  /*4060*/  IADD3 R28, P5, R32, R9, RZ ;  /* 0x00000009201c7210 */ /* 0x000fe40007fbe0ff */
[----:B------:R0:W-:Y:S01]  /*4070*/  @P4 STG.E desc[UR14][R22.64], R29 ;  /* 0x0000001d16004986 */ /* 0x0001e2000c10190e */
[----:B------:R-:W-:-:S05]  /*4080*/  IADD3.X R19, R25, UR10, RZ, P6, !PT ;  /* 0x0000000a19137c10 */ /* 0x000fca000b7fe4ff */
[----:B------:R-:W-:Y:S05]  /*4090*/  @!P2 BRA `(.L_x_104) ;  /* 0x000000000004a947 */ /* 0x000fea0003800000 */
[----:B------:R1:W5:Y:S02]  /*40a0*/  LDG.E.LTC128B R158, desc[UR14][R18.64] ;  /* 0x0000000e129e7981 */ /* 0x000364000c1e1920 */
.L_x_104:
[----:B------:R-:W-:Y:S05]  /*40b0*/  BSYNC B1 ;  /* 0x0000000000017941 */ /* 0x000fea0003800000 */
.L_x_103:
[----:B-----5:R-:W-:Y:S01]  /*40c0*/  FMUL R34, R158, R13 ;  /* 0x0000000d9e227220 */ /* 0x020fe20000400000 */
[----:B0-----:R-:W-:Y:S01]  /*40d0*/  IMAD.X R29, R33, 0x1, R10, P5 ;  /* 0x00000001211d7824 */ /* 0x001fe200028e060a */
[----:B------:R-:W-:Y:S01]  /*40e0*/  ISETP.GT.AND P1, PT, R12, 0x8, P1 ;  /* 0x000000080c00780c */ /* 0x000fe20000f24270 */
        /* <DEDUP_REMOVED lines=8> */
.L_x_106:
[----:B------:R-:W-:Y:S05]  /*4170*/  BSYNC B1 ;  /* 0x0000000000017941 */ /* 0x000fea0003800000 */
.L_x_105:
        /* <DEDUP_REMOVED lines=10> */
.L_x_108:
[----:B------:R-:W-:Y:S05]  /*4220*/  BSYNC B1 ;  /* 0x0000000000017941 */ /* 0x000fea0003800000 */
.L_x_107:
        /* <DEDUP_REMOVED lines=14> */
.L_x_110:
[----:B------:R-:W-:Y:S05]  /*4310*/  BSYNC B1 ;  /* 0x0000000000017941 */ /* 0x000fea0003800000 */
.L_x_109:
[----:B----45:R-:W-:Y:S01]  /*4320*/  FMUL R25, R158, R13 ;  /* 0x0000000d9e197220 */ /* 0x030fe20000400000 */
        /* <DEDUP_REMOVED lines=10> */
.L_x_112:
[----:B------:R-:W-:Y:S05]  /*43d0*/  BSYNC B1 ;  /* 0x0000000000017941 */ /* 0x000fea0003800000 */
.L_x_111:
[----:B-----5:R-:W-:Y:S01]  /*43e0*/  FMUL R34, R158, R13 ;  /* 0x0000000d9e227220 */ /* 0x020fe20000400000 */
[----:B----4-:R-:W-:Y:S01]  /*43f0*/  IMAD.X R33, R29, 0x1, R10, P5 ;  /* 0x000000011d217824 */ /* 0x010fe200028e060a */
        /* <DEDUP_REMOVED lines=9> */
.L_x_114:
[----:B------:R-:W-:Y:S05]  /*4490*/  BSYNC B1 ;  /* 0x0000000000017941 */ /* 0x000fea0003800000 */
.L_x_113:
[----:B----45:R-:W-:Y:S01]  /*44a0*/  FMUL R21, R158, R13 ;  /* 0x0000000d9e157220 */ /* 0x030fe20000400000 */
[----:B------:R-:W-:Y:S01]  /*44b0*/  IMAD.X R35, R23, 0x1, R16, P5 ;  /* 0x0000000117237824 */ /* 0x000fe200028e0610 */
[----:B------:R-:W-:Y:S01]  /*44c0*/  ISETP.GT.AND P2, PT, R12, 0x8, P0 ;  /* 0x000000080c00780c */ /* 0x000fe20000744270 */
[----:B------:R-:W-:Y:S01]  /*44d0*/  BSSY B1, `(.L_x_115) ;  /* 0x0000007000017945 */ /* 0x000fe20003800000 */
[----:B------:R-:W-:Y:S01]  /*44e0*/  FFMA R21, R70, R11, R21 ;  /* 0x0000000b46157223 */ /* 0x000fe20000000015 */
[----:B-1----:R-:W-:-:S04]  /*44f0*/  IADD3 R18, P0, R18, UR7, RZ ;  /* 0x0000000712127c10 */ /* 0x002fc8000ff1e0ff */
[----:B------:R1:W-:Y:S01]  /*4500*/  @P1 STG.E desc[UR14][R34.64], R21 ;  /* 0x0000001522001986 */ /* 0x0003e2000c10190e */
[----:B------:R-:W-:-:S05]  /*4510*/  IADD3.X R19, R19, UR8, RZ, P0, !PT ;  /* 0x0000000813137c10 */ /* 0x000fca00087fe4ff */
[----:B------:R-:W-:Y:S05]  /*4520*/  @!P2 BRA `(.L_x_116) ;  /* 0x000000000004a947 */ /* 0x000fea0003800000 */
[----:B------:R4:W5:Y:S02]  /*4530*/  LDG.E.LTC128B R158, desc[UR14][R18.64] ;  /* 0x0000000e129e7981 */ /* 0x000964000c1e1920 */
.L_x_116:
[----:B------:R-:W-:Y:S05]  /*4540*/  BSYNC B1 ;  /* 0x0000000000017941 */ /* 0x000fea0003800000 */
.L_x_115:
        /* <DEDUP_REMOVED lines=14> */
.L_x_118:
[----:B------:R-:W-:Y:S05]  /*4630*/  BSYNC B1 ;  /* 0x0000000000017941 */ /* 0x000fea0003800000 */
.L_x_117:
[----:B----45:R-:W-:Y:S01]  /*4640*/  FMUL R19, R158, R13 ;  /* 0x0000000d9e137220 */ /* 0x030fe20000400000 */
[----:B------:R-:W-:Y:S01]  /*4650*/  IMAD.X R23, R31, 0x1, R10, P5 ;  /* 0x000000011f177824 */ /* 0x000fe200028e060a */
[----:B------:R-:W-:Y:S01]  /*4660*/  ISETP.GT.AND P2, PT, R12, RZ, P0 ;  /* 0x000000ff0c00720c */ /* 0x000fe20000744270 */
[----:B------:R-:W-:Y:S01]  /*4670*/  BSSY B1, `(.L_x_119) ;  /* 0x0000008000017945 */ /* 0x000fe20003800000 */
[----:B0-----:R-:W-:Y:S01]  /*4680*/  FFMA R29, R72, R11, R19 ;  /* 0x0000000b481d7223 */ /* 0x001fe20000000013 */
[----:B------:R-:W-:Y:S02]  /*4690*/  IADD3 R18, P6, R24, UR9, RZ ;  /* 0x0000000918127c10 */ /* 0x000fe4000ffde0ff */
[----:B------:R-:W-:Y:S02]  /*46a0*/  IADD3 R28, P5, R32, R9, RZ ;  /* 0x00000009201c7210 */ /* 0x000fe40007fbe0ff */
[----:B------:R0:W-:Y:S01]  /*46b0*/  @P4 STG.E desc[UR14][R22.64], R29 ;  /* 0x0000001d16004986 */ /* 0x0001e2000c10190e */
[----:B------:R-:W-:-:S05]  /*46c0*/  IADD3.X R19, R25, UR10, RZ, P6, !PT ;  /* 0x0000000a19137c10 */ /* 0x000fca000b7fe4ff */
[----:B------:R-:W-:Y:S05]  /*46d0*/  @!P2 BRA `(.L_x_120) ;  /* 0x000000000004a947 */ /* 0x000fea0003800000 */
[----:B------:R4:W5:Y:S02]  /*46e0*/  LDG.E.LTC128B R158, desc[UR14][R18.64] ;  /* 0x0000000e129e7981 */ /* 0x000964000c1e1920 */
.L_x_120:
[----:B------:R-:W-:Y:S05]  /*46f0*/  BSYNC B1 ;  /* 0x0000000000017941 */ /* 0x000fea0003800000 */
.L_x_119:
        /* <DEDUP_REMOVED lines=11> */
.L_x_122:
[----:B------:R-:W-:Y:S05]  /*47b0*/  BSYNC B1 ;  /* 0x0000000000017941 */ /* 0x000fea0003800000 */
.L_x_121:
[----:B--2--5:R-:W-:Y:S01]  /*47c0*/  FMUL R27, R158, R13 ;  /* 0x0000000d9e1b7220 */ /* 0x024fe20000400000 */
        /* <DEDUP_REMOVED lines=9> */
.L_x_124:
[----:B------:R-:W-:Y:S05]  /*4860*/  BSYNC B1 ;  /* 0x0000000000017941 */ /* 0x000fea0003800000 */
.L_x_123:
        /* <DEDUP_REMOVED lines=14> */
.L_x_126:
[----:B------:R-:W-:Y:S05]  /*4950*/  BSYNC B1 ;  /* 0x0000000000017941 */ /* 0x000fea0003800000 */
.L_x_125:
[----:B0----5:R-:W-:Y:S01]  /*4960*/  FMUL R25, R158, R13 ;  /* 0x0000000d9e197220 */ /* 0x021fe20000400000 */
        /* <DEDUP_REMOVED lines=10> */
.L_x_128:
[----:B------:R-:W-:Y:S05]  /*4a10*/  BSYNC B1 ;  /* 0x0000000000017941 */ /* 0x000fea0003800000 */
.L_x_127:
        /* <DEDUP_REMOVED lines=11> */
.L_x_130:
[----:B------:R-:W-:Y:S05]  /*4ad0*/  BSYNC B1 ;  /* 0x0000000000017941 */ /* 0x000fea0003800000 */
.L_x_129:
        /* <DEDUP_REMOVED lines=10> */
.L_x_132:
[----:B------:R-:W-:Y:S05]  /*4b80*/  BSYNC B1 ;  /* 0x0000000000017941 */ /* 0x000fea0003800000 */
.L_x_131:
        /* <DEDUP_REMOVED lines=14> */
.L_x_134:
[----:B------:R-:W-:Y:S05]  /*4c70*/  BSYNC B1 ;  /* 0x0000000000017941 */ /* 0x000fea0003800000 */
.L_x_133:
        /* <DEDUP_REMOVED lines=11> */
.L_x_136:
[----:B------:R-:W-:Y:S05]  /*4d30*/  BSYNC B1 ;  /* 0x0000000000017941 */ /* 0x000fea0003800000 */
.L_x_135:
[----:B-----5:R-:W-:Y:S01]  /*4d40*/  FMUL R34, R158, R13 ;  /* 0x0000000d9e227220 */ /* 0x020fe20000400000 */
[----:B----4-:R-:W-:Y:S01]  /*4d50*/  IMAD.X R29, R33, 0x1, R10, P5 ;  /* 0x00000001211d7824 */ /* 0x010fe200028e060a */
        /* <DEDUP_REMOVED lines=9> */
.L_x_138:
[----:B------:R-:W-:Y:S05]  /*4df0*/  BSYNC B1 ;  /* 0x0000000000017941 */ /* 0x000fea0003800000 */
.L_x_137:
[----:B----45:R-:W-:Y:S01]  /*4e00*/  FMUL R27, R158, R13 ;  /* 0x0000000d9e1b7220 */ /* 0x030fe20000400000 */
[----:B------:R-:W-:Y:S01]  /*4e10*/  IMAD.X R35, R31, 0x1, R16, P5 ;  /* 0x000000011f237824 */ /* 0x000fe200028e0610 */
[----:B------:R-:W-:Y:S01]  /*4e20*/  ISETP.GT.AND P2, PT, R12, 0x8, P0 ;  /* 0x000000080c00780c */ /* 0x000fe20000744270 */
[----:B------:R-:W-:Y:S01]  /*4e30*/  BSSY B1, `(.L_x_139) ;  /* 0x0000007000017945 */ /* 0x000fe20003800000 */
[----:B------:R-:W-:Y:S01]  /*4e40*/  FFMA R27, R82, R11, R27 ;  /* 0x0000000b521b7223 */ /* 0x000fe2000000001b */
[----:B---3--:R-:W-:-:S04]  /*4e50*/  IADD3 R24, P0, R24, UR7, RZ ;  /* 0x0000000718187c10 */ /* 0x008fc8000ff1e0ff */
[----:B------:R3:W-:Y:S01]  /*4e60*/  @P1 STG.E desc[UR14][R34.64], R27 ;  /* 0x0000001b22001986 */ /* 0x0007e2000c10190e */
[----:B------:R-:W-:-:S05]  /*4e70*/  IADD3.X R25, R25, UR8, RZ, P0, !PT ;  /* 0x0000000819197c10 */ /* 0x000fca00087fe4ff */
[----:B------:R-:W-:Y:S05]  /*4e80*/  @!P2 BRA `(.L_x_140) ;  /* 0x000000000004a947 */ /* 0x000fea0003800000 */
[----:B------:R4:W5:Y:S02]  /*4e90*/  LDG.E.LTC128B R158, desc[UR14][R24.64] ;  /* 0x0000000e189e7981 */ /* 0x000964000c1e1920 */
.L_x_140:
[----:B------:R-:W-:Y:S05]  /*4ea0*/  BSYNC B1 ;  /* 0x0000000000017941 */ /* 0x000fea0003800000 */
.L_x_139:
        /* <DEDUP_REMOVED lines=14> */
.L_x_142:
[----:B------:R-:W-:Y:S05]  /*4f90*/  BSYNC B1 ;  /* 0x0000000000017941 */ /* 0x000fea0003800000 */
.L_x_141:
        /* <DEDUP_REMOVED lines=11> */
.L_x_144:
[----:B------:R-:W-:Y:S05]  /*5050*/  BSYNC B1 ;  /* 0x0000000000017941 */ /* 0x000fea0003800000 */
.L_x_143:
        /* <DEDUP_REMOVED lines=11> */
.L_x_146:
[----:B------:R-:W-:Y:S05]  /*5110*/  BSYNC B1 ;  /* 0x0000000000017941 */ /* 0x000fea0003800000 */
.L_x_145:
[----:B-1---5:R-:W-:Y:S01]  /*5120*/  FMUL R21, R158, R13 ;  /* 0x0000000d9e157220 */ /* 0x022fe20000400000 */
        /* <DEDUP_REMOVED lines=9> */
.L_x_148:
[----:B------:R-:W-:Y:S05]  /*51c0*/  BSYNC B1 ;  /* 0x0000000000017941 */ /* 0x000fea0003800000 */
.L_x_147:
        /* <DEDUP_REMOVED lines=14> */
.L_x_150:
[----:B------:R-:W-:Y:S05]  /*52b0*/  BSYNC B1 ;  /* 0x0000000000017941 */ /* 0x000fea0003800000 */
.L_x_149:
[----:B0----5:R-:W-:Y:S01]  /*52c0*/  FMUL R19, R158, R13 ;  /* 0x0000000d9e137220 */ /* 0x021fe20000400000 */
[----:B------:R-:W-:Y:S01]  /*52d0*/  IMAD.X R23, R31, 0x1, R10, P5 ;  /* 0x000000011f177824 */ /* 0x000fe200028e060a */
        /* <DEDUP_REMOVED lines=9> */
.L_x_152:
[----:B------:R-:W-:Y:S05]  /*5370*/  BSYNC B1 ;  /* 0x0000000000017941 */ /* 0x000fea0003800000 */
.L_x_151:
        /* <DEDUP_REMOVED lines=11> */
.L_x_154:
[----:B------:R-:W-:Y:S05]  /*5430*/  BSYNC B1 ;  /* 0x0000000000017941 */ /* 0x000fea0003800000 */
.L_x_153:
[----:B---3-5:R-:W-:Y:S01]  /*5440*/  FMUL R27, R158, R13 ;  /* 0x0000000d9e1b7220 */ /* 0x028fe20000400000 */
        /* <DEDUP_REMOVED lines=9> */
.L_x_156:
[----:B------:R-:W-:Y:S05]  /*54e0*/  BSYNC B1 ;  /* 0x0000000000017941 */ /* 0x000fea0003800000 */
.L_x_155:
        /* <DEDUP_REMOVED lines=14> */
.L_x_158:
[----:B------:R-:W-:Y:S05]  /*55d0*/  BSYNC B1 ;  /* 0x0000000000017941 */ /* 0x000fea0003800000 */
.L_x_157:
        /* <DEDUP_REMOVED lines=11> */
.L_x_160:
[----:B------:R-:W-:Y:S05]  /*5690*/  BSYNC B1 ;  /* 0x0000000000017941 */ /* 0x000fea0003800000 */
.L_x_159:
[----:B-----5:R-:W-:Y:S01]  /*56a0*/  FMUL R34, R158, R13 ;  /* 0x0000000d9e227220 */ /* 0x020fe20000400000 */
[----:B----4-:R-:W-:Y:S01]  /*56b0*/  IMAD.X R33, R29, 0x1, R10, P5 ;  /* 0x000000011d217824 */ /* 0x010fe200028e060a */
        /* <DEDUP_REMOVED lines=9> */
.L_x_162:
[----:B------:R-:W-:Y:S05]  /*5750*/  BSYNC B1 ;  /* 0x0000000000017941 */ /* 0x000fea0003800000 */
.L_x_161:
[----:B----45:R-:W-:Y:S01]  /*5760*/  FMUL R21, R158, R13 ;  /* 0x0000000d9e157220 */ /* 0x030fe20000400000 */
        /* <DEDUP_REMOVED lines=9> */
.L_x_164:
[----:B------:R-:W-:Y:S05]  /*5800*/  BSYNC B1 ;  /* 0x0000000000017941 */ /* 0x000fea0003800000 */
.L_x_163:
        /* <DEDUP_REMOVED lines=14> */
.L_x_166:
[----:B------:R-:W-:Y:S05]  /*58f0*/  BSYNC B1 ;  /* 0x0000000000017941 */ /* 0x000fea0003800000 */
.L_x_165:
        /* <DEDUP_REMOVED lines=11> */
.L_x_168:
[----:B------:R-:W-:Y:S05]  /*59b0*/  BSYNC B1 ;  /* 0x0000000000017941 */ /* 0x000fea0003800000 */
.L_x_167:
        /* <DEDUP_REMOVED lines=11> */
.L_x_170:
[----:B------:R-:W-:Y:S05]  /*5a70*/  BSYNC B1 ;  /* 0x0000000000017941 */ /* 0x000fea0003800000 */
.L_x_169:
        /* <DEDUP_REMOVED lines=10> */
.L_x_172:
[----:B------:R-:W-:Y:S05]  /*5b20*/  BSYNC B1 ;  /* 0x0000000000017941 */ /* 0x000fea0003800000 */
.L_x_171:
        /* <DEDUP_REMOVED lines=14> */
.L_x_174:
[----:B------:R-:W-:Y:S05]  /*5c10*/  BSYNC B1 ;  /* 0x0000000000017941 */ /* 0x000fea0003800000 */
.L_x_173:
        /* <DEDUP_REMOVED lines=11> */
.L_x_176:
[----:B------:R-:W-:Y:S05]  /*5cd0*/  BSYNC B1 ;  /* 0x0000000000017941 */ /* 0x000fea0003800000 */
.L_x_175:
        /* <DEDUP_REMOVED lines=11> */
.L_x_178:
[----:B------:R-:W-:Y:S05]  /*5d90*/  BSYNC B1 ;  /* 0x0000000000017941 */ /* 0x000fea0003800000 */
.L_x_177:
        /* <DEDUP_REMOVED lines=10> */
.L_x_180:
[----:B------:R-:W-:Y:S05]  /*5e40*/  BSYNC B1 ;  /* 0x0000000000017941 */ /* 0x000fea0003800000 */
.L_x_179:
        /* <DEDUP_REMOVED lines=14> */
.L_x_182:
[----:B------:R-:W-:Y:S05]  /*5f30*/  BSYNC B1 ;  /* 0x0000000000017941 */ /* 0x000fea0003800000 */
.L_x_181:
        /* <DEDUP_REMOVED lines=11> */
.L_x_184:
[----:B------:R-:W-:Y:S05]  /*5ff0*/  BSYNC B1 ;  /* 0x0000000000017941 */ /* 0x000fea0003800000 */
.L_x_183:
        /* <DEDUP_REMOVED lines=11> */
.L_x_186:
[----:B------:R-:W-:Y:S05]  /*60b0*/  BSYNC B1 ;  /* 0x0000000000017941 */ /* 0x000fea0003800000 */
.L_x_185:
        /* <DEDUP_REMOVED lines=10> */
.L_x_188:
[----:B------:R-:W-:Y:S05]  /*6160*/  BSYNC B1 ;  /* 0x0000000000017941 */ /* 0x000fea0003800000 */
.L_x_187:
        /* <DEDUP_REMOVED lines=14> */
.L_x_190:
[----:B------:R-:W-:Y:S05]  /*6250*/  BSYNC B1 ;  /* 0x0000000000017941 */ /* 0x000fea0003800000 */
.L_x_189:
        /* <DEDUP_REMOVED lines=11> */
.L_x_192:
[----:B------:R-:W-:Y:S05]  /*6310*/  BSYNC B1 ;  /* 0x0000000000017941 */ /* 0x000fea0003800000 */
.L_x_191:
        /* <DEDUP_REMOVED lines=11> */
.L_x_194:
[----:B------:R-:W-:Y:S05]  /*63d0*/  BSYNC B1 ;  /* 0x0000000000017941 */ /* 0x000fea0003800000 */
.L_x_193:
        /* <DEDUP_REMOVED lines=10> */
.L_x_196:
[----:B------:R-:W-:Y:S05]  /*6480*/  BSYNC B1 ;  /* 0x0000000000017941 */ /* 0x000fea0003800000 */
.L_x_195:
        /* <DEDUP_REMOVED lines=14> */
.L_x_198:
[----:B------:R-:W-:Y:S05]  /*6570*/  BSYNC B1 ;  /* 0x0000000000017941 */ /* 0x000fea0003800000 */
.L_x_197:
        /* <DEDUP_REMOVED lines=11> */
.L_x_200:
[----:B------:R-:W-:Y:S05]  /*6630*/  BSYNC B1 ;  /* 0x0000000000017941 */ /* 0x000fea0003800000 */
.L_x_199:
        /* <DEDUP_REMOVED lines=11> */
.L_x_202:
[----:B------:R-:W-:Y:S05]  /*66f0*/  BSYNC B1 ;  /* 0x0000000000017941 */ /* 0x000fea0003800000 */
.L_x_201:
        /* <DEDUP_REMOVED lines=10> */
.L_x_204:
[----:B------:R-:W-:Y:S05]  /*67a0*/  BSYNC B1 ;  /* 0x0000000000017941 */ /* 0x000fea0003800000 */
.L_x_203:
        /* <DEDUP_REMOVED lines=14> */
.L_x_206:
[----:B------:R-:W-:Y:S05]  /*6890*/  BSYNC B1 ;  /* 0x0000000000017941 */ /* 0x000fea0003800000 */
.L_x_205:
        /* <DEDUP_REMOVED lines=11> */
.L_x_208:
[----:B------:R-:W-:Y:S05]  /*6950*/  BSYNC B1 ;  /* 0x0000000000017941 */ /* 0x000fea0003800000 */
.L_x_207:
        /* <DEDUP_REMOVED lines=11> */
.L_x_210:
[----:B------:R-:W-:Y:S05]  /*6a10*/  BSYNC B1 ;  /* 0x0000000000017941 */ /* 0x000fea0003800000 */
.L_x_209:
        /* <DEDUP_REMOVED lines=10> */
.L_x_212:
[----:B------:R-:W-:Y:S05]  /*6ac0*/  BSYNC B1 ;  /* 0x0000000000017941 */ /* 0x000fea0003800000 */
.L_x_211:
        /* <DEDUP_REMOVED lines=14> */
.L_x_214:
[----:B------:R-:W-:Y:S05]  /*6bb0*/  BSYNC B1 ;  /* 0x0000000000017941 */ /* 0x000fea0003800000 */
.L_x_213:
        /* <DEDUP_REMOVED lines=11> */
.L_x_216:
[----:B------:R-:W-:Y:S05]  /*6c70*/  BSYNC B1 ;  /* 0x0000000000017941 */ /* 0x000fea0003800000 */
.L_x_215:
        /* <DEDUP_REMOVED lines=11> */
.L_x_218:
[----:B------:R-:W-:Y:S05]  /*6d30*/  BSYNC B1 ;  /* 0x0000000000017941 */ /* 0x000fea0003800000 */
.L_x_217:
        /* <DEDUP_REMOVED lines=10> */
.L_x_220:
[----:B------:R-:W-:Y:S05]  /*6de0*/  BSYNC B1 ;  /* 0x0000000000017941 */ /* 0x000fea0003800000 */
.L_x_219:
        /* <DEDUP_REMOVED lines=14> */
.L_x_222:
[----:B------:R-:W-:Y:S05]  /*6ed0*/  BSYNC B1 ;  /* 0x0000000000017941 */ /* 0x000fea0003800000 */
.L_x_221:
        /* <DEDUP_REMOVED lines=11> */
.L_x_224:
[----:B------:R-:W-:Y:S05]  /*6f90*/  BSYNC B1 ;  /* 0x0000000000017941 */ /* 0x000fea0003800000 */
.L_x_223:
        /* <DEDUP_REMOVED lines=11> */
.L_x_226:
[----:B------:R-:W-:Y:S05]  /*7050*/  BSYNC B1 ;  /* 0x0000000000017941 */ /* 0x000fea0003800000 */
.L_x_225:
        /* <DEDUP_REMOVED lines=10> */
.L_x_228:
[----:B------:R-:W-:Y:S05]  /*7100*/  BSYNC B1 ;  /* 0x0000000000017941 */ /* 0x000fea0003800000 */
.L_x_227:
        /* <DEDUP_REMOVED lines=14> */
.L_x_230:
[----:B------:R-:W-:Y:S05]  /*71f0*/  BSYNC B1 ;  /* 0x0000000000017941 */ /* 0x000fea0003800000 */
.L_x_229:
        /* <DEDUP_REMOVED lines=11> */
.L_x_232:
[----:B------:R-:W-:Y:S05]  /*72b0*/  BSYNC B1 ;  /* 0x0000000000017941 */ /* 0x000fea0003800000 */
.L_x_231:
        /* <DEDUP_REMOVED lines=11> */
.L_x_234:
[----:B------:R-:W-:Y:S05]  /*7370*/  BSYNC B1 ;  /* 0x0000000000017941 */ /* 0x000fea0003800000 */
.L_x_233:
        /* <DEDUP_REMOVED lines=10> */
.L_x_236:
[----:B------:R-:W-:Y:S05]  /*7420*/  BSYNC B1 ;  /* 0x0000000000017941 */ /* 0x000fea0003800000 */
.L_x_235:
        /* <DEDUP_REMOVED lines=14> */
.L_x_238:
[----:B------:R-:W-:Y:S05]  /*7510*/  BSYNC B1 ;  /* 0x0000000000017941 */ /* 0x000fea0003800000 */
.L_x_237:
        /* <DEDUP_REMOVED lines=11> */
.L_x_240:
[----:B------:R-:W-:Y:S05]  /*75d0*/  BSYNC B1 ;  /* 0x0000000000017941 */ /* 0x000fea0003800000 */
.L_x_239:
        /* <DEDUP_REMOVED lines=11> */
.L_x_242:
[----:B------:R-:W-:Y:S05]  /*7690*/  BSYNC B1 ;  /* 0x0000000000017941 */ /* 0x000fea0003800000 */
.L_x_241:
        /* <DEDUP_REMOVED lines=10> */
.L_x_244:
[----:B------:R-:W-:Y:S05]  /*7740*/  BSYNC B1 ;  /* 0x0000000000017941 */ /* 0x000fea0003800000 */
.L_x_243:
        /* <DEDUP_REMOVED lines=14> */
.L_x_246:
[----:B------:R-:W-:Y:S05]  /*7830*/  BSYNC B1 ;  /* 0x0000000000017941 */ /* 0x000fea0003800000 */
.L_x_245:
        /* <DEDUP_REMOVED lines=11> */
.L_x_248:
[----:B------:R-:W-:Y:S05]  /*78f0*/  BSYNC B1 ;  /* 0x0000000000017941 */ /* 0x000fea0003800000 */
.L_x_247:
        /* <DEDUP_REMOVED lines=11> */
.L_x_250:
[----:B------:R-:W-:Y:S05]  /*79b0*/  BSYNC B1 ;  /* 0x0000000000017941 */ /* 0x000fea0003800000 */
.L_x_249:
        /* <DEDUP_REMOVED lines=10> */
.L_x_252:
[----:B------:R-:W-:Y:S05]  /*7a60*/  BSYNC B1 ;  /* 0x0000000000017941 */ /* 0x000fea0003800000 */
.L_x_251:
        /* <DEDUP_REMOVED lines=14> */
.L_x_254:
[----:B------:R-:W-:Y:S05]  /*7b50*/  BSYNC B1 ;  /* 0x0000000000017941 */ /* 0x000fea0003800000 */
.L_x_253:
        /* <DEDUP_REMOVED lines=11> */
.L_x_256:
[----:B------:R-:W-:Y:S05]  /*7c10*/  BSYNC B1 ;  /* 0x0000000000017941 */ /* 0x000fea0003800000 */
.L_x_255:
        /* <DEDUP_REMOVED lines=11> */
.L_x_258:
[----:B------:R-:W-:Y:S05]  /*7cd0*/  BSYNC B1 ;  /* 0x0000000000017941 */ /* 0x000fea0003800000 */
.L_x_257:
        /* <DEDUP_REMOVED lines=10> */
.L_x_260:
[----:B------:R-:W-:Y:S05]  /*7d80*/  BSYNC B1 ;  /* 0x0000000000017941 */ /* 0x000fea0003800000 */
.L_x_259:
        /* <DEDUP_REMOVED lines=14> */
.L_x_262:
[----:B------:R-:W-:Y:S05]  /*7e70*/  BSYNC B1 ;  /* 0x0000000000017941 */ /* 0x000fea0003800000 */
.L_x_261:
[----:B----45:R-:W-:Y:S01]  /*7e80*/  FMUL R19, R158, R13 ;  /* 0x0000000d9e137220 */ /* 0x030fe20000400000 */
[----:B------:R-:W-:Y:S01]  /*7e90*/  IMAD.X R23, R31, 0x1, R10, P6 ;  /* 0x000000011f177824 */ /* 0x000fe200030e060a */
[----:B------:R-:W-:Y:S01]  /*7ea0*/  ISETP.GT.AND P2, PT, R12, RZ, P1 ;  /* 0x000000ff0c00720c */ /* 0x000fe20000f44270 */
[----:B------:R-:W-:Y:S01]  /*7eb0*/  BSSY B1, `(.L_x_263) ;  /* 0x0000007000017945 */ /* 0x000fe20003800000 */
[----:B------:R-:W-:Y:S01]  /*7ec0*/  FFMA R19, R144, R11, R19 ;  /* 0x0000000b90137223 */ /* 0x000fe20000000013 */
[----:B------:R-:W-:-:S04]  /*7ed0*/  IADD3 R34, P0, R24, UR9, RZ ;  /* 0x0000000918227c10 */ /* 0x000fc8000ff1e0ff */
[----:B------:R4:W-:Y:S01]  /*7ee0*/  @P5 STG.E desc[UR14][R22.64], R19 ;  /* 0x0000001316005986 */ /* 0x0009e2000c10190e */
[----:B------:R-:W-:-:S05]  /*7ef0*/  IADD3.X R35, R25, UR10, RZ, P0, !PT ;  /* 0x0000000a19237c10 */ /* 0x000fca00087fe4ff */
[----:B------:R-:W-:Y:S05]  /*7f00*/  @!P2 BRA `(.L_x_264) ;  /* 0x000000000004a947 */ /* 0x000fea0003800000 */
[----:B------:R0:W5:Y:S02]  /*7f10*/  LDG.E.LTC128B R158, desc[UR14][R34.64] ;  /* 0x0000000e229e7981 */ /* 0x000164000c1e1920 */
.L_x_264:
[----:B------:R-:W-:Y:S05]  /*7f20*/  BSYNC B1 ;  /* 0x0000000000017941 */ /* 0x000fea0003800000 */
.L_x_263:
[----:B------:R-:W-:Y:S01]  /*7f30*/  IADD3 R18, P5, R32, R9, RZ ;  /* 0x0000000920127210 */ /* 0x000fe20007fbe0ff */
[----:B0----5:R-:W-:Y:S01]  /*7f40*/  FMUL R28, R158, R13 ;  /* 0x0000000d9e1c7220 */ /* 0x021fe20000400000 */
[----:B------:R-:W-:Y:S01]  /*7f50*/  ISETP.GT.AND P4, PT, R12, 0x8, P4 ;  /* 0x000000080c00780c */ /* 0x000fe20002784270 */
[----:B------:R-:W-:Y:S01]  /*7f60*/  BSSY B1, `(.L_x_265) ;  /* 0x000000a000017945 */ /* 0x000fe20003800000 */
[----:B--2---:R-:W-:Y:S01]  /*7f70*/  IADD3 R26, P6, R26, UR7, RZ ;  /* 0x000000071a1a7c10 */ /* 0x004fe2000ffde0ff */
[----:B------:R-:W-:Y:S01]  /*7f80*/  FFMA R145, R145, R11, R28 ;  /* 0x0000000b91917223 */ /* 0x000fe2000000001c */
[----:B----4-:R-:W-:Y:S01]  /*7f90*/  IMAD.X R19, R33, 0x1, R10, P5 ;  /* 0x0000000121137824 */ /* 0x010fe200028e060a */
[----:B------:R-:W-:Y:S02]  /*7fa0*/  ISETP.GT.AND P0, PT, R15, 0xf8, PT ;  /* 0x000000f80f00780c */ /* 0x000fe40003f04270 */
[----:B------:R-:W-:Y:S02]  /*7fb0*/  IADD3 R28, P5, R30, R17, RZ ;  /* 0x000000111e1c7210 */ /* 0x000fe40007fbe0ff */
[----:B------:R0:W-:Y:S01]  /*7fc0*/  @P2 STG.E desc[UR14][R18.64], R145 ;  /* 0x0000009112002986 */ /* 0x0001e2000c10190e */
[----:B------:R-:W-:-:S03]  /*7fd0*/  IADD3.X R27, R27, UR8, RZ, P6, !PT ;  /* 0x000000081b1b7c10 */ /* 0x000fc6000b7fe4ff */
[----:B------:R-:W-:Y:S07]  /*7fe0*/  @!P4 BRA `(.L_x_266) ;  /* 0x000000000004c947 */ /* 0x000fee0003800000 */
[----:B------:R2:W5:Y:S02]  /*7ff0*/  LDG.E.LTC128B R158, desc[UR14][R26.64] ;  /* 0x0000000e1a9e7981 */ /* 0x000564000c1e1920 */
.L_x_266:
[----:B------:R-:W-:Y:S05]  /*8000*/  BSYNC B1 ;  /* 0x0000000000017941 */ /* 0x000fea0003800000 */
.L_x_265:
[----:B--2--5:R-:W-:Y:S01]  /*8010*/  FMUL R27, R158, R13 ;  /* 0x0000000d9e1b7220 */ /* 0x024fe20000400000 */
[----:B------:R-:W-:Y:S01]  /*8020*/  IMAD.X R29, R31, 0x1, R16, P5 ;  /* 0x000000011f1d7824 */ /* 0x000fe200028e0610 */
[----:B------:R-:W-:Y:S01]  /*8030*/  ISETP.GT.AND P1, PT, R12, 0x8, P1 ;  /* 0x000000080c00780c */ /* 0x000fe20000f24270 */
[----:B------:R-:W-:Y:S01]  /*8040*/  BSSY B1, `(.L_x_267) ;  /* 0x0000008000017945 */ /* 0x000fe20003800000 */
[----:B------:R-:W-:Y:S01]  /*8050*/  FFMA R27, R146, R11, R27 ;  /* 0x0000000b921b7223 */ /* 0x000fe2000000001b */
[----:B------:R-:W-:Y:S02]  /*8060*/  IADD3 R24, P5, R24, UR7, RZ ;  /* 0x0000000718187c10 */ /* 0x000fe4000ffbe0ff */
[----:B------:R-:W-:Y:S02]  /*8070*/  ISETP.GT.AND P2, PT, R15, 0xf9, PT ;  /* 0x000000f90f00780c */ /* 0x000fe40003f44270 */
[----:B------:R2:W-:Y:S01]  /*8080*/  @P4 STG.E desc[UR14][R28.64], R27 ;  /* 0x0000001b1c004986 */ /* 0x0005e2000c10190e */
[----:B------:R-:W-:-:S05]  /*8090*/  IADD3.X R25, R25, UR8, RZ, P5, !PT ;  /* 0x0000000819197c10 */ /* 0x000fca000affe4ff */
[----:B------:R-:W-:Y:S05]  /*80a0*/  @!P1 BRA `(.L_x_268) ;  /* 0x0000000000049947 */ /* 0x000fea0003800000 */
[----:B------:R4:W5:Y:S02]  /*80b0*/  LDG.E.LTC128B R158, desc[UR14][R24.64] ;  /* 0x0000000e189e7981 */ /* 0x000964000c1e1920 */
.L_x_268:
[----:B------:R-:W-:Y:S05]  /*80c0*/  BSYNC B1 ;  /* 0x0000000000017941 */ /* 0x000fea0003800000 */
.L_x_267:
[----:B----4-:R-:W-:Y:S01]  /*80d0*/  IADD3 R24, P6, R32, R17, RZ ;  /* 0x0000001120187210 */ /* 0x010fe20007fde0ff */
[----:B--2--5:R-:W-:Y:S01]  /*80e0*/  FMUL R28, R158, R13 ;  /* 0x0000000d9e1c7220 */ /* 0x024fe20000400000 */
[----:B------:R-:W-:Y:S01]  /*80f0*/  ISETP.GT.AND P4, PT, R12, RZ, P0 ;  /* 0x000000ff0c00720c */ /* 0x000fe20000784270 */
[----:B------:R-:W-:Y:S01]  /*8100*/  BSSY B1, `(.L_x_269) ;  /* 0x0000009000017945 */ /* 0x000fe20003800000 */
[----:B------:R-:W-:Y:S01]  /*8110*/  IADD3 R26, P5, R22, R9, RZ ;  /* 0x00000009161a7210 */ /* 0x000fe20007fbe0ff */
[----:B------:R-:W-:Y:S02]  /*8120*/  IMAD.X R25, R33, 0x1, R16, P6 ;  /* 0x0000000121197824 */ /* 0x000fe400030e0610 */
[----:B------:R-:W-:-:S05]  /*8130*/  FFMA R147, R147, R11, R28 ;  /* 0x0000000b93937223 */ /* 0x000fca000000001c */
[----:B------:R2:W-:Y:S03]  /*8140*/  @P1 STG.E desc[UR14][R24.64], R147 ;  /* 0x0000009318001986 */ /* 0x0005e6000c10190e */
[----:B------:R-:W-:Y:S05]  /*8150*/  @!P4 BRA `(.L_x_270) ;  /* 0x00000000000cc947 */ /* 0x000fea0003800000 */
[----:B--2---:R-:W-:-:S04]  /*8160*/  IADD3 R24, P1, R20, UR9, RZ ;  /* 0x0000000914187c10 */ /* 0x004fc8000ff3e0ff */
[----:B------:R-:W-:-:S05]  /*8170*/  IADD3.X R25, R21, UR10, RZ, P1, !PT ;  /* 0x0000000a15197c10 */ /* 0x000fca0008ffe4ff */
[----:B------:R4:W5:Y:S04]  /*8180*/  LDG.E.LTC128B R158, desc[UR14][R24.64] ;  /* 0x0000000e189e7981 */ /* 0x000968000c1e1920 */
.L_x_270:
[----:B------:R-:W-:Y:S05]  /*8190*/  BSYNC B1 ;  /* 0x0000000000017941 */ /* 0x000fea0003800000 */
.L_x_269:
[----:B-----5:R-:W-:Y:S01]  /*81a0*/  FMUL R15, R158, R13 ;  /* 0x0000000d9e0f7220 */ /* 0x020fe20000400000 */
[----:B------:R-:W-:Y:S01]  /*81b0*/  IMAD.X R27, R23, 0x1, R10, P5 ;  /* 0x00000001171b7824 */ /* 0x000fe200028e060a */
[----:B------:R-:W-:Y:S01]  /*81c0*/  ISETP.GT.AND P1, PT, R12, RZ, P2 ;  /* 0x000000ff0c00720c */ /* 0x000fe20001724270 */
[----:B------:R-:W-:Y:S01]  /*81d0*/  BSSY B1, `(.L_x_271) ;  /* 0x0000008000017945 */ /* 0x000fe20003800000 */
[----:B------:R-:W-:Y:S01]  /*81e0*/  FFMA R15, R148, R11, R15 ;  /* 0x0000000b940f7223 */ /* 0x000fe2000000000f */
[----:B--2-4-:R-:W-:Y:S02]  /*81f0*/  IADD3 R24, P6, R34, UR9, RZ ;  /* 0x0000000922187c10 */ /* 0x014fe4000ffde0ff */
[----:B------:R-:W-:Y:S02]  /*8200*/  IADD3 R28, P5, R18, R9, RZ ;  /* 0x00000009121c7210 */ /* 0x000fe40007fbe0ff */
[----:B------:R2:W-:Y:S01]  /*8210*/  @P4 STG.E desc[UR14][R26.64], R15 ;  /* 0x0000000f1a004986 */ /* 0x0005e2000c10190e */
[----:B------:R-:W-:-:S05]  /*8220*/  IADD3.X R25, R35, UR10, RZ, P6, !PT ;  /* 0x0000000a23197c10 */ /* 0x000fca000b7fe4ff */
[----:B------:R-:W-:Y:S05]  /*8230*/  @!P1 BRA `(.L_x_272) ;  /* 0x0000000000049947 */ /* 0x000fea0003800000 */
[----:B------:R4:W5:Y:S02]  /*8240*/  LDG.E.LTC128B R158, desc[UR14][R24.64] ;  /* 0x0000000e189e7981 */ /* 0x000964000c1e1920 */
.L_x_272:
[----:B------:R-:W-:Y:S05]  /*8250*/  BSYNC B1 ;  /* 0x0000000000017941 */ /* 0x000fea0003800000 */
.L_x_271:
[----:B----45:R-:W-:Y:S01]  /*8260*/  FMUL R24, R158, R13 ;  /* 0x0000000d9e187220 */ /* 0x030fe20000400000 */
[----:B------:R-:W-:Y:S01]  /*8270*/  IMAD.X R29, R19, 0x1, R10, P5 ;  /* 0x00000001131d7824 */ /* 0x000fe200028e060a */
        /* <DEDUP_REMOVED lines=9> */
.L_x_274:
[----:B------:R-:W-:Y:S05]  /*8310*/  BSYNC B1 ;  /* 0x0000000000017941 */ /* 0x000fea0003800000 */
.L_x_273:
[----:B------:R-:W-:Y:S01]  /*8320*/  ISETP.GT.AND P2, PT, R12, 0x8, P2 ;  /* 0x000000080c00780c */ /* 0x000fe20001744270 */
[----:B-----5:R-:W-:Y:S01]  /*8330*/  FMUL R9, R158, R13 ;  /* 0x0000000d9e097220 */ /* 0x020fe20000400000 */
[----:B------:R-:W-:Y:S01]  /*8340*/  IMAD.X R25, R23, 0x1, R16, P5 ;  /* 0x0000000117197824 */ /* 0x000fe200028e0610 */
[----:B------:R-:W-:Y:S02]  /*8350*/  BSSY B1, `(.L_x_275) ;  /* 0x0000007000017945 */ /* 0x000fe40003800000 */
[----:B------:R-:W-:-:S05]  /*8360*/  FFMA R9, R150, R11, R9 ;  /* 0x0000000b96097223 */ /* 0x000fca0000000009 */
[----:B------:R0:W-:Y:S01]  /*8370*/  @P0 STG.E desc[UR14][R24.64], R9 ;  /* 0x0000000918000986 */ /* 0x0001e2000c10190e */
[----:B----4-:R-:W-:-:S04]  /*8380*/  IADD3 R20, P0, R34, UR7, RZ ;  /* 0x0000000722147c10 */ /* 0x010fc8000ff1e0ff */
[----:B------:R-:W-:Y:S01]  /*8390*/  IADD3.X R21, R35, UR8, RZ, P0, !PT ;  /* 0x0000000823157c10 */ /* 0x000fe200087fe4ff */
[----:B------:R-:W-:Y:S08]  /*83a0*/  @!P2 BRA `(.L_x_276) ;  /* 0x000000000004a947 */ /* 0x000ff00003800000 */
[----:B------:R4:W5:Y:S02]  /*83b0*/  LDG.E.LTC128B R158, desc[UR14][R20.64] ;  /* 0x0000000e149e7981 */ /* 0x000964000c1e1920 */
.L_x_276:
[----:B------:R-:W-:Y:S05]  /*83c0*/  BSYNC B1 ;  /* 0x0000000000017941 */ /* 0x000fea0003800000 */
.L_x_275:
[----:B------:R-:W-:Y:S05]  /*83d0*/  @!P2 BRA `(.L_x_277) ;  /* 0x0000002c0014a947 */ /* 0x000fea0003800000 */
[----:B0-----:R-:W-:Y:S01]  /*83e0*/  IADD3 R18, P0, R18, R17, RZ ;  /* 0x0000001112127210 */ /* 0x001fe20007f1e0ff */
[----:B-----5:R-:W-:-:S04]  /*83f0*/  FMUL R158, R158, R13 ;  /* 0x0000000d9e9e7220 */ /* 0x020fc80000400000 */
[----:B------:R-:W-:Y:S02]  /*8400*/  IMAD.X R19, R19, 0x1, R16, P0 ;  /* 0x0000000113137824 */ /* 0x000fe400000e0610 */
[----:B------:R-:W-:-:S05]  /*8410*/  FFMA R151, R151, R11, R158 ;  /* 0x0000000b97977223 */ /* 0x000fca000000009e */
[----:B------:R0:W-:Y:S01]  /*8420*/  STG.E desc[UR14][R18.64], R151 ;  /* 0x0000009712007986 */ /* 0x0001e2000c10190e */
[----:B------:R-:W-:Y:S05]  /*8430*/  BRA `(.L_x_277) ;  /* 0x0000002800fc7947 */ /* 0x000fea0003800000 */
.L_x_26:
[----:B------:R-:W-:Y:S01]  /*8440*/  ULDC.64 UR8, c[0x0][0x6c0] ;  /* 0x0001b00000087ab9 */ /* 0x000fe20000000a00 */
[----:B------:R-:W-:Y:S01]  /*8450*/  ISETP.GT.AND P2, PT, R15, 0x1, PT ;  /* 0x000000010f00780c */ /* 0x000fe20003f44270 */
[-C--:B--2---:R-:W-:Y:S01]  /*8460*/  FMUL R23, R24, R11.reuse ;  /* 0x0000000b18177220 */ /* 0x084fe20000400000 */
[----:B------:R-:W-:Y:S01]  /*8470*/  LEA R18, P1, R156, UR8, 0x2 ;  /* 0x000000089c127c11 */ /* 0x000fe2000f8210ff */
[-C--:B------:R-:W-:Y:S01]  /*8480*/  FMUL R25, R25, R11.reuse ;  /* 0x0000000b19197220 */ /* 0x080fe20000400000 */
[----:B------:R-:W-:Y:S01]  /*8490*/  ISETP.GT.AND P4, PT, R12, RZ, P2 ;  /* 0x000000ff0c00720c */ /* 0x000fe20001784270 */
[----:B------:R-:W-:Y:S01]  /*84a0*/  IMAD.SHL.U32 R10, R16, 0x20, RZ ;  /* 0x00000020100a7824 */ /* 0x000fe200078e00ff */
[----:B------:R-:W-:Y:S01]  /*84b0*/  LEA.HI.X R19, R156, UR9, R165, 0x2, P1 ;  /* 0x000000099c137c11 */ /* 0x000fe200088f14a5 */
[-C--:B------:R-:W-:Y:S01]  /*84c0*/  FMUL R153, R26, R11.reuse ;  /* 0x0000000b1a997220 */ /* 0x080fe20000400000 */
[----:B------:R-:W-:Y:S01]  /*84d0*/  ISETP.GT.AND P1, PT, R12, 0x8, P0 ;  /* 0x000000080c00780c */ /* 0x000fe20000724270 */
[-C--:B------:R-:W-:Y:S01]  /*84e0*/  FMUL R27, R27, R11.reuse ;  /* 0x0000000b1b1b7220 */ /* 0x080fe20000400000 */
[----:B------:R-:W-:Y:S01]  /*84f0*/  ISETP.GT.AND P0, PT, R15, 0x8, PT ;  /* 0x000000080f00780c */ /* 0x000fe20003f04270 */
[----:B------:R0:W-:Y:S01]  /*8500*/  @P5 STG.E desc[UR14][R18.64], R23 ;  /* 0x0000001712005986 */ /* 0x0001e2000c10190e */
[-C--:B------:R-:W-:Y:S01]  /*8510*/  LEA R20, P5, R16, R18.reuse, 0x2 ;  /* 0x0000001210147211 */ /* 0x080fe200078a10ff */
[-C--:B------:R-:W-:Y:S01]  /*8520*/  FMUL R155, R28, R11.reuse ;  /* 0x0000000b1c9b7220 */ /* 0x080fe20000400000 */
[----:B------:R-:W-:Y:S01]  /*8530*/  ISETP.GT.AND P2, PT, R12, 0x8, P2 ;  /* 0x000000080c00780c */ /* 0x000fe20001744270 */
[----:B------:R-:W-:Y:S01]  /*8540*/  FMUL R29, R29, R11 ;  /* 0x0000000b1d1d7220 */ /* 0x000fe20000400000 */
[C-C-:B------:R-:W-:Y:S01]  /*8550*/  LEA.HI.X R21, R16.reuse, R19, R17.reuse, 0x2, P5 ;  /* 0x0000001310157211 */ /* 0x140fe200028f1411 */
[-C--:B------:R-:W-:Y:S01]  /*8560*/  FMUL R31, R31, R11.reuse ;  /* 0x0000000b1f1f7220 */ /* 0x080fe20000400000 */
[----:B------:R-:W-:Y:S01]  /*8570*/  SHF.L.U64.HI R9, R16, 0x5, R17 ;  /* 0x0000000510097819 */ /* 0x000fe20000010211 */
[-C--:B------:R-:W-:Y:S01]  /*8580*/  FMUL R33, R33, R11.reuse ;  /* 0x0000000b21217220 */ /* 0x080fe20000400000 */
[----:B------:R-:W-:Y:S01]  /*8590*/  ISETP.GT.AND P5, PT, R12, RZ, P0 ;  /* 0x000000ff0c00720c */ /* 0x000fe200007a4270 */
[----:B------:R1:W-:Y:S01]  /*85a0*/  @P4 STG.E desc[UR14][R20.64], R25 ;  /* 0x0000001914004986 */ /* 0x0003e2000c10190e */
[C---:B------:R-:W-:Y:S01]  /*85b0*/  IADD3 R22, P4, R10.reuse, R18, RZ ;  /* 0x000000120a167210 */ /* 0x040fe20007f9e0ff */
[-C--:B------:R-:W-:Y:S01]  /*85c0*/  FMUL R35, R35, R11.reuse ;  /* 0x0000000b23237220 */ /* 0x080fe20000400000 */
[----:B------:R-:W-:Y:S01]  /*85d0*/  IADD3 R24, P6, R10, R20, RZ ;  /* 0x000000140a187210 */ /* 0x000fe20007fde0ff */
[----:B------:R2:W-:Y:S01]  /*85e0*/  @P1 STG.E desc[UR14][R18.64+0x20], R153 ;  /* 0x0000209912001986 */ /* 0x0005e2000c10190e */
[----:B------:R-:W-:Y:S01]  /*85f0*/  ISETP.GT.AND P1, PT, R15, 0x9, PT ;  /* 0x000000090f00780c */ /* 0x000fe20003f24270 */
[----:B0-----:R-:W-:Y:S01]  /*8600*/  IMAD.X R23, R9, 0x1, R19, P4 ;  /* 0x0000000109177824 */ /* 0x001fe200020e0613 */
[C---:B------:R-:W-:Y:S01]  /*8610*/  ISETP.GT.AND P0, PT, R12.reuse, 0x8, P0 ;  /* 0x000000080c00780c */ /* 0x040fe20000704270 */
[----:B------:R0:W-:Y:S01]  /*8620*/  @P2 STG.E desc[UR14][R20.64+0x20], R27 ;  /* 0x0000201b14002986 */ /* 0x0001e2000c10190e */
[----:B------:R-:W-:Y:S01]  /*8630*/  ISETP.GT.AND P4, PT, R12, RZ, P1 ;  /* 0x000000ff0c00720c */ /* 0x000fe20000f84270 */
[-C--:B------:R-:W-:Y:S01]  /*8640*/  FMUL R37, R37, R11.reuse ;  /* 0x0000000b25257220 */ /* 0x080fe20000400000 */
[----:B------:R-:W-:Y:S01]  /*8650*/  IADD3 R17, P2, R10, 0x20, RZ ;  /* 0x000000200a117810 */ /* 0x000fe20007f5e0ff */
[----:B------:R3:W-:Y:S01]  /*8660*/  @P5 STG.E desc[UR14][R22.64], R155 ;  /* 0x0000009b16005986 */ /* 0x0007e2000c10190e */
[----:B-1----:R-:W-:Y:S01]  /*8670*/  IMAD.X R25, R9, 0x1, R21, P6 ;  /* 0x0000000109197824 */ /* 0x002fe200030e0615 */
[----:B------:R-:W-:Y:S01]  /*8680*/  ISETP.GT.AND P1, PT, R12, 0x8, P1 ;  /* 0x000000080c00780c */ /* 0x000fe20000f24270 */
[----:B------:R-:W-:Y:S01]  /*8690*/  FMUL R39, R39, R11 ;  /* 0x0000000b27277220 */ /* 0x000fe20000400000 */
[----:B--2---:R-:W-:Y:S01]  /*86a0*/  IADD3 R18, P5, R17, R18, RZ ;  /* 0x0000001211127210 */ /* 0x004fe20007fbe0ff */
[----:B------:R-:W-:-:S02]  /*86b0*/  IMAD.X R16, RZ, RZ, R9, P2 ;  /* 0x000000ffff107224 */ /* 0x000fc400010e0609 */
[-C--:B------:R-:W-:Y:S01]  /*86c0*/  FMUL R153, R30, R11.reuse ;  /* 0x0000000b1e997220 */ /* 0x080fe20000400000 */
[----:B------:R-:W-:Y:S01]  /*86d0*/  ISETP.GT.AND P2, PT, R15, 0x10, PT ;  /* 0x000000100f00780c */ /* 0x000fe20003f44270 */
[-C--:B------:R-:W-:Y:S01]  /*86e0*/  FMUL R41, R41, R11.reuse ;  /* 0x0000000b29297220 */ /* 0x080fe20000400000 */
[----:B------:R-:W-:Y:S01]  /*86f0*/  IMAD.X R19, R16, 0x1, R19, P5 ;  /* 0x0000000110137824 */ /* 0x000fe200028e0613 */
[----:B------:R-:W-:Y:S01]  /*8700*/  @P4 STG.E desc[UR14][R24.64], R29 ;  /* 0x0000001d18004986 */ /* 0x000fe2000c10190e */
[----:B0-----:R-:W-:Y:S01]  /*8710*/  IADD3 R20, P4, R17, R20, RZ ;  /* 0x0000001411147210 */ /* 0x001fe20007f9e0ff */
[-C--:B---3--:R-:W-:Y:S01]  /*8720*/  FMUL R155, R32, R11.reuse ;  /* 0x0000000b209b7220 */ /* 0x088fe20000400000 */
[----:B------:R-:W-:Y:S01]  /*8730*/  ISETP.GT.AND P5, PT, R12, RZ, P2 ;  /* 0x000000ff0c00720c */ /* 0x000fe200017a4270 */
[----:B------:R0:W-:Y:S01]  /*8740*/  @P0 STG.E desc[UR14][R18.64], R153 ;  /* 0x0000009912000986 */ /* 0x0001e2000c10190e */
[----:B------:R-:W-:Y:S01]  /*8750*/  ISETP.GT.AND P0, PT, R15, 0x11, PT ;  /* 0x000000110f00780c */ /* 0x000fe20003f04270 */
[----:B------:R-:W-:Y:S01]  /*8760*/  IMAD.X R21, R16, 0x1, R21, P4 ;  /* 0x0000000110157824 */ /* 0x000fe200020e0615 */
[----:B------:R-:W-:Y:S01]  /*8770*/  IADD3 R26, P6, R10, R22, RZ ;  /* 0x000000160a1a7210 */ /* 0x000fe20007fde0ff */
[-C--:B------:R-:W-:Y:S01]  /*8780*/  FMUL R43, R43, R11.reuse ;  /* 0x0000000b2b2b7220 */ /* 0x080fe20000400000 */
[C---:B------:R-:W-:Y:S01]  /*8790*/  ISETP.GT.AND P4, PT, R12.reuse, RZ, P0 ;  /* 0x000000ff0c00720c */ /* 0x040fe20000784270 */
[-C--:B------:R-:W-:Y:S01]  /*87a0*/  FMUL R45, R45, R11.reuse ;  /* 0x0000000b2d2d7220 */ /* 0x080fe20000400000 */
[----:B------:R1:W-:Y:S01]  /*87b0*/  @P1 STG.E desc[UR14][R20.64], R31 ;  /* 0x0000001f14001986 */ /* 0x0003e2000c10190e */
[----:B------:R-:W-:Y:S01]  /*87c0*/  IMAD.X R27, R9, 0x1, R23, P6 ;  /* 0x00000001091b7824 */ /* 0x000fe200030e0617 */
[----:B------:R-:W-:Y:S01]  /*87d0*/  ISETP.GT.AND P1, PT, R12, 0x8, P2 ;  /* 0x000000080c00780c */ /* 0x000fe20001724270 */
[-C--:B------:R-:W-:Y:S01]  /*87e0*/  FMUL R47, R47, R11.reuse ;  /* 0x0000000b2f2f7220 */ /* 0x080fe20000400000 */
[----:B------:R-:W-:Y:S01]  /*87f0*/  IADD3 R28, P2, R10, R24, RZ ;  /* 0x000000180a1c7210 */ /* 0x000fe20007f5e0ff */
[-C--:B0-----:R-:W-:Y:S01]  /*8800*/  FMUL R153, R34, R11.reuse ;  /* 0x0000000b22997220 */ /* 0x081fe20000400000 */
[----:B------:R-:W-:Y:S01]  /*8810*/  @P5 STG.E desc[UR14][R26.64], R155 ;  /* 0x0000009b1a005986 */ /* 0x000fe2000c10190e */
[----:B------:R-:W-:Y:S01]  /*8820*/  IADD3 R18, P5, R17, R22, RZ ;  /* 0x0000001611127210 */ /* 0x000fe20007fbe0ff */
[-C--:B------:R-:W-:Y:S01]  /*8830*/  FMUL R49, R49, R11.reuse ;  /* 0x0000000b31317220 */ /* 0x080fe20000400000 */
[----:B------:R-:W-:Y:S01]  /*8840*/  IMAD.X R29, R9, 0x1, R25, P2 ;  /* 0x00000001091d7824 */ /* 0x000fe200010e0619 */
[----:B------:R-:W-:Y:S01]  /*8850*/  ISETP.GT.AND P0, PT, R12, 0x8, P0 ;  /* 0x000000080c00780c */ /* 0x000fe20000704270 */
[-C--:B------:R-:W-:Y:S01]  /*8860*/  FMUL R51, R51, R11.reuse ;  /* 0x0000000b33337220 */ /* 0x080fe20000400000 */
[----:B------:R-:W-:Y:S01]  /*8870*/  ISETP.GT.AND P2, PT, R15, 0x18, PT ;  /* 0x000000180f00780c */ /* 0x000fe20003f44270 */
[----:B------:R-:W-:Y:S01]  /*8880*/  IMAD.X R19, R16, 0x1, R23, P5 ;  /* 0x0000000110137824 */ /* 0x000fe200028e0617 */
[----:B------:R0:W-:Y:S01]  /*8890*/  @P4 STG.E desc[UR14][R28.64], R33 ;  /* 0x000000211c004986 */ /* 0x0001e2000c10190e */
[----:B-1----:R-:W-:Y:S01]  /*88a0*/  IADD3 R20, P4, R17, R24, RZ ;  /* 0x0000001811147210 */ /* 0x002fe20007f9e0ff */
[-C--:B------:R-:W-:Y:S01]  /*88b0*/  FMUL R31, R36, R11.reuse ;  /* 0x0000000b241f7220 */ /* 0x080fe20000400000 */
        /* <DEDUP_REMOVED lines=11> */
[-C--:B0-----:R-:W-:Y:S01]  /*8970*/  FMUL R33, R38, R11.reuse ;  /* 0x0000000b26217220 */ /* 0x081fe20000400000 */
[----:B------:R-:W-:Y:S01]  /*8980*/  IADD3 R24, P2, R10, R28, RZ ;  /* 0x0000001c0a187210 */ /* 0x000fe20007f5e0ff */
[-C--:B------:R-:W-:Y:S01]  /*8990*/  FMUL R57, R57, R11.reuse ;  /* 0x0000000b39397220 */ /* 0x080fe20000400000 */
[----:B------:R0:W-:Y:S01]  /*89a0*/  @P5 STG.E desc[UR14][R22.64], R31 ;  /* 0x0000001f16005986 */ /* 0x0001e2000c10190e */
[----:B-1----:R-:W-:Y:S01]  /*89b0*/  IADD3 R18, P5, R17, R26, RZ ;  /* 0x0000001a11127210 */ /* 0x002fe20007fbe0ff */
[-C--:B------:R-:W-:Y:S01]  /*89c0*/  FMUL R59, R59, R11.reuse ;  /* 0x0000000b3b3b7220 */ /* 0x080fe20000400000 */
[----:B------:R-:W-:Y:S01]  /*89d0*/  IMAD.X R25, R9, 0x1, R29, P2 ;  /* 0x0000000109197824 */ /* 0x000fe200010e061d */
[----:B------:R-:W-:Y:S01]  /*89e0*/  ISETP.GT.AND P1, PT, R12, 0x8, P1 ;  /* 0x000000080c00780c */ /* 0x000fe20000f24270 */
[-C--:B------:R-:W-:Y:S01]  /*89f0*/  FMUL R61, R61, R11.reuse ;  /* 0x0000000b3d3d7220 */ /* 0x080fe20000400000 */
[----:B------:R-:W-:Y:S01]  /*8a00*/  ISETP.GT.AND P2, PT, R15, 0x20, PT ;  /* 0x000000200f00780c */ /* 0x000fe20003f44270 */
[----:B------:R-:W-:Y:S01]  /*8a10*/  IMAD.X R19, R16, 0x1, R27, P5 ;  /* 0x0000000110137824 */ /* 0x000fe200028e061b */
[----:B------:R-:W-:Y:S01]  /*8a20*/  @P4 STG.E desc[UR14][R24.64], R37 ;  /* 0x0000002518004986 */ /* 0x000fe2000c10190e */
[----:B--2---:R-:W-:Y:S01]  /*8a30*/  IADD3 R20, P4, R17, R28, RZ ;  /* 0x0000001c11147210 */ /* 0x004fe20007f9e0ff */
[-C--:B------:R-:W-:Y:S01]  /*8a40*/  FMUL R63, R63, R11.reuse ;  /* 0x0000000b3f3f7220 */ /* 0x080fe20000400000 */
[----:B------:R-:W-:Y:S01]  /*8a50*/  ISETP.GT.AND P5, PT, R12, RZ, P2 ;  /* 0x000000ff0c00720c */ /* 0x000fe200017a4270 */
[----:B------:R1:W-:Y:S01]  /*8a60*/  @P0 STG.E desc[UR14][R18.64], R33 ;  /* 0x0000002112000986 */ /* 0x0003e2000c10190e */
[----:B------:R-:W-:Y:S01]  /*8a70*/  ISETP.GT.AND P0, PT, R15, 0x21, PT ;  /* 0x000000210f00780c */ /* 0x000fe20003f04270 */
[----:B------:R-:W-:Y:S01]  /*8a80*/  IMAD.X R21, R16, 0x1, R29, P4 ;  /* 0x0000000110157824 */ /* 0x000fe200020e061d */
[----:B------:R-:W-:Y:S01]  /*8a90*/  IADD3 R26, P6, R10, R22, RZ ;  /* 0x000000160a1a7210 */ /* 0x000fe20007fde0ff */
[-C--:B0-----:R-:W-:Y:S01]  /*8aa0*/  FMUL R31, R40, R11.reuse ;  /* 0x0000000b281f7220 */ /* 0x081fe20000400000 */
[C---:B------:R-:W-:Y:S01]  /*8ab0*/  ISETP.GT.AND P4, PT, R12.reuse, RZ, P0 ;  /* 0x000000ff0c00720c */ /* 0x040fe20000784270 */
[-C--:B------:R-:W-:Y:S01]  /*8ac0*/  FMUL R65, R65, R11.reuse ;  /* 0x0000000b41417220 */ /* 0x080fe20000400000 */
[----:B------:R0:W-:Y:S01]  /*8ad0*/  @P1 STG.E desc[UR14][R20.64], R39 ;  /* 0x0000002714001986 */ /* 0x0001e2000c10190e */
[----:B------:R-:W-:Y:S01]  /*8ae0*/  IMAD.X R27, R9, 0x1, R23, P6 ;  /* 0x00000001091b7824 */ /* 0x000fe200030e0617 */
[----:B------:R-:W-:Y:S01]  /*8af0*/  ISETP.GT.AND P1, PT, R12, 0x8, P2 ;  /* 0x000000080c00780c */ /* 0x000fe20001724270 */
[-C--:B------:R-:W-:Y:S01]  /*8b00*/  FMUL R67, R67, R11.reuse ;  /* 0x0000000b43437220 */ /* 0x080fe20000400000 */
[----:B------:R-:W-:Y:S01]  /*8b10*/  IADD3 R28, P2, R10, R24, RZ ;  /* 0x000000180a1c7210 */ /* 0x000fe20007f5e0ff */
[-C--:B-1----:R-:W-:Y:S01]  /*8b20*/  FMUL R33, R42, R11.reuse ;  /* 0x0000000b2a217220 */ /* 0x082fe20000400000 */
[----:B------:R1:W-:Y:S01]  /*8b30*/  @P5 STG.E desc[UR14][R26.64], R31 ;  /* 0x0000001f1a005986 */ /* 0x0003e2000c10190e */
[----:B------:R-:W-:Y:S01]  /*8b40*/  IADD3 R18, P5, R17, R22, RZ ;  /* 0x0000001611127210 */ /* 0x000fe20007fbe0ff */
[-C--:B------:R-:W-:Y:S01]  /*8b50*/  FMUL R69, R69, R11.reuse ;  /* 0x0000000b45457220 */ /* 0x080fe20000400000 */
[----:B------:R-:W-:Y:S01]  /*8b60*/  IMAD.X R29, R9, 0x1, R25, P2 ;  /* 0x00000001091d7824 */ /* 0x000fe200010e0619 */
[----:B------:R-:W-:Y:S01]  /*8b70*/  ISETP.GT.AND P0, PT, R12, 0x8, P0 ;  /* 0x000000080c00780c */ /* 0x000fe20000704270 */
[-C--:B------:R-:W-:Y:S01]  /*8b80*/  FMUL R71, R71, R11.reuse ;  /* 0x0000000b47477220 */ /* 0x080fe20000400000 */
[----:B------:R-:W-:Y:S01]  /*8b90*/  ISETP.GT.AND P2, PT, R15, 0x28, PT ;  /* 0x000000280f00780c */ /* 0x000fe20003f44270 */
[----:B------:R-:W-:Y:S01]  /*8ba0*/  IMAD.X R19, R16, 0x1, R23, P5 ;  /* 0x0000000110137824 */ /* 0x000fe200028e0617 */
[----:B------:R-:W-:Y:S01]  /*8bb0*/  @P4 STG.E desc[UR14][R28.64], R41 ;  /* 0x000000291c004986 */ /* 0x000fe2000c10190e */
[----:B0-----:R-:W-:Y:S01]  /*8bc0*/  IADD3 R20, P4, R17, R24, RZ ;  /* 0x0000001811147210 */ /* 0x001fe20007f9e0ff */
[-C--:B------:R-:W-:Y:S01]  /*8bd0*/  FMUL R73, R73, R11.reuse ;  /* 0x0000000b49497220 */ /* 0x080fe20000400000 */
[----:B------:R-:W-:Y:S01]  /*8be0*/  ISETP.GT.AND P5, PT, R12, RZ, P2 ;  /* 0x000000ff0c00720c */ /* 0x000fe200017a4270 */
[----:B------:R0:W-:Y:S01]  /*8bf0*/  @P1 STG.E desc[UR14][R18.64], R33 ;  /* 0x0000002112001986 */ /* 0x0001e2000c10190e */
[----:B------:R-:W-:Y:S01]  /*8c00*/  ISETP.GT.AND P1, PT, R15, 0x29, PT ;  /* 0x000000290f00780c */ /* 0x000fe20003f24270 */
[----:B------:R-:W-:Y:S01]  /*8c10*/  IMAD.X R21, R16, 0x1, R25, P4 ;  /* 0x0000000110157824 */ /* 0x000fe200020e0619 */
[----:B------:R-:W-:Y:S01]  /*8c20*/  IADD3 R22, P6, R10, R26, RZ ;  /* 0x0000001a0a167210 */ /* 0x000fe20007fde0ff */
[-C--:B-1----:R-:W-:Y:S01]  /*8c30*/  FMUL R31, R44, R11.reuse ;  /* 0x0000000b2c1f7220 */ /* 0x082fe20000400000 */
        /* <DEDUP_REMOVED lines=17> */
[----:B-1----:R-:W-:Y:S01]  /*8d50*/  IADD3 R20, P4, R17, R28, RZ ;  /* 0x0000001c11147210 */ /* 0x002fe20007f9e0ff */
        /* <DEDUP_REMOVED lines=119> */
[----:B------:R-:W-:Y:S01]  /*94d0*/  ISETP.GT.AND P2, PT, R15, 0x58, PT ;  /* 0x000000580f00780c */ /* 0x000fe20003f44270 */
[-C--:B------:R-:W-:Y:S01]  /*94e0*/  FMUL R131, R131, R11.reuse ;  /* 0x0000000b83837220 */ /* 0x080fe20000400000 */
[----:B------:R-:W-:Y:S01]  /*94f0*/  ISETP.GT.AND P0, PT, R12, 0x8, P0 ;  /* 0x000000080c00780c */ /* 0x000fe20000704270 */
[----:B------:R-:W-:Y:S01]  /*9500*/  IMAD.X R19, R16, 0x1, R23, P5 ;  /* 0x0000000110137824 */ /* 0x000fe200028e0617 */
[----:B------:R-:W-:Y:S01]  /*9510*/  @P4 STG.E desc[UR14][R28.64], R65 ;  /* 0x000000411c004986 */ /* 0x000fe2000c10190e */
[----:B------:R-:W-:Y:S01]  /*9520*/  ISETP.GT.AND P5, PT, R12, RZ, P2 ;  /* 0x000000ff0c00720c */ /* 0x000fe200017a4270 */
[-C--:B------:R-:W-:Y:S01]  /*9530*/  FMUL R133, R133, R11.reuse ;  /* 0x0000000b85857220 */ /* 0x080fe20000400000 */
[----:B0-----:R-:W-:Y:S01]  /*9540*/  IADD3 R20, P4, R17, R24, RZ ;  /* 0x0000001811147210 */ /* 0x001fe20007f9e0ff */
[----:B------:R0:W-:Y:S01]  /*9550*/  @P1 STG.E desc[UR14][R18.64], R33 ;  /* 0x0000002112001986 */ /* 0x0001e2000c10190e */
[----:B------:R-:W-:Y:S01]  /*9560*/  IADD3 R22, P6, R10, R26, RZ ;  /* 0x0000001a0a167210 */ /* 0x000fe20007fde0ff */
[-C--:B-1----:R-:W-:Y:S01]  /*9570*/  FMUL R31, R68, R11.reuse ;  /* 0x0000000b441f7220 */ /* 0x082fe20000400000 */
[----:B------:R-:W-:Y:S01]  /*9580*/  ISETP.GT.AND P1, PT, R15, 0x59, PT ;  /* 0x000000590f00780c */ /* 0x000fe20003f24270 */
[----:B------:R-:W-:Y:S01]  /*9590*/  IMAD.X R21, R16, 0x1, R25, P4 ;  /* 0x0000000110157824 */ /* 0x000fe200020e0619 */
[C---:B------:R-:W-:Y:S01]  /*95a0*/  ISETP.GT.AND P2, PT, R12.reuse, 0x8, P2 ;  /* 0x000000080c00780c */ /* 0x040fe20001744270 */
[----:B------:R-:W-:Y:S01]  /*95b0*/  IMAD.X R23, R9, 0x1, R27, P6 ;  /* 0x0000000109177824 */ /* 0x000fe200030e061b */
[----:B------:R-:W-:Y:S01]  /*95c0*/  ISETP.GT.AND P4, PT, R12, RZ, P1 ;  /* 0x000000ff0c00720c */ /* 0x000fe20000f84270 */
[-C--:B------:R-:W-:Y:S01]  /*95d0*/  FMUL R135, R135, R11.reuse ;  /* 0x0000000b87877220 */ /* 0x080fe20000400000 */
[----:B------:R1:W-:Y:S01]  /*95e0*/  @P0 STG.E desc[UR14][R20.64], R67 ;  /* 0x0000004314000986 */ /* 0x0003e2000c10190e */
[----:B------:R-:W-:Y:S01]  /*95f0*/  IADD3 R24, P0, R10, R28, RZ ;  /* 0x0000001c0a187210 */ /* 0x000fe20007f1e0ff */
[-C--:B------:R-:W-:Y:S01]  /*9600*/  FMUL R137, R137, R11.reuse ;  /* 0x0000000b89897220 */ /* 0x080fe20000400000 */
[----:B------:R-:W-:Y:S01]  /*9610*/  ISETP.GT.AND P1, PT, R12, 0x8, P1 ;  /* 0x000000080c00780c */ /* 0x000fe20000f24270 */
[----:B------:R2:W-:Y:S01]  /*9620*/  @P5 STG.E desc[UR14][R22.64], R31 ;  /* 0x0000001f16005986 */ /* 0x0005e2000c10190e */
[----:B0-----:R-:W-:Y:S01]  /*9630*/  IADD3 R18, P5, R17, R26, RZ ;  /* 0x0000001a11127210 */ /* 0x001fe20007fbe0ff */
[----:B------:R-:W-:Y:S01]  /*9640*/  IMAD.X R25, R9, 0x1, R29, P0 ;  /* 0x0000000109197824 */ /* 0x000fe200000e061d */
[----:B------:R-:W-:Y:S01]  /*9650*/  ISETP.GT.AND P0, PT, R15, 0x60, PT ;  /* 0x000000600f00780c */ /* 0x000fe20003f04270 */
[-C--:B------:R-:W-:Y:S01]  /*9660*/  FMUL R33, R70, R11.reuse ;  /* 0x0000000b46217220 */ /* 0x080fe20000400000 */
[----:B------:R-:W-:Y:S01]  /*9670*/  IADD3 R26, P6, R10, R22, RZ ;  /* 0x000000160a1a7210 */ /* 0x000fe20007fde0ff */
[----:B------:R-:W-:Y:S01]  /*9680*/  IMAD.X R19, R16, 0x1, R27, P5 ;  /* 0x0000000110137824 */ /* 0x000fe200028e061b */
[----:B------:R-:W-:Y:S01]  /*9690*/  @P4 STG.E desc[UR14][R24.64], R69 ;  /* 0x0000004518004986 */ /* 0x000fe2000c10190e */
[----:B-1----:R-:W-:Y:S01]  /*96a0*/  IADD3 R20, P5, R17, R28, RZ ;  /* 0x0000001c11147210 */ /* 0x002fe20007fbe0ff */
[----:B------:R-:W-:Y:S01]  /*96b0*/  FMUL R139, R139, R11 ;  /* 0x0000000b8b8b7220 */ /* 0x000fe20000400000 */
[----:B------:R-:W-:Y:S01]  /*96c0*/  ISETP.GT.AND P4, PT, R12, RZ, P0 ;  /* 0x000000ff0c00720c */ /* 0x000fe20000784270 */
[----:B------:R0:W-:Y:S01]  /*96d0*/  @P2 STG.E desc[UR14][R18.64], R33 ;  /* 0x0000002112002986 */ /* 0x0001e2000c10190e */
[----:B------:R-:W-:Y:S01]  /*96e0*/  ISETP.GT.AND P2, PT, R15, 0x61, PT ;  /* 0x000000610f00780c */ /* 0x000fe20003f44270 */
[----:B------:R-:W-:-:S02]  /*96f0*/  IMAD.X R21, R16, 0x1, R29, P5 ;  /* 0x0000000110157824 */ /* 0x000fc400028e061d */
[-C--:B--2---:R-:W-:Y:S01]  /*9700*/  FMUL R31, R72, R11.reuse ;  /* 0x0000000b481f7220 */ /* 0x084fe20000400000 */
[----:B------:R-:W-:Y:S01]  /*9710*/  IMAD.X R27, R9, 0x1, R23, P6 ;  /* 0x00000001091b7824 */ /* 0x000fe200030e0617 */
[----:B------:R-:W-:Y:S01]  /*9720*/  ISETP.GT.AND P5, PT, R12, RZ, P2 ;  /* 0x000000ff0c00720c */ /* 0x000fe200017a4270 */
[-C--:B------:R-:W-:Y:S01]  /*9730*/  FMUL R141, R141, R11.reuse ;  /* 0x0000000b8d8d7220 */ /* 0x080fe20000400000 */
[----:B------:R1:W-:Y:S01]  /*9740*/  @P1 STG.E desc[UR14][R20.64], R71 ;  /* 0x0000004714001986 */ /* 0x0003e2000c10190e */
[----:B------:R-:W-:Y:S01]  /*9750*/  IADD3 R28, P1, R10, R24, RZ ;  /* 0x000000180a1c7210 */ /* 0x000fe20007f3e0ff */
[-C--:B------:R-:W-:Y:S01]  /*9760*/  FMUL R143, R143, R11.reuse ;  /* 0x0000000b8f8f7220 */ /* 0x080fe20000400000 */
[----:B------:R-:W-:Y:S01]  /*9770*/  ISETP.GT.AND P0, PT, R12, 0x8, P0 ;  /* 0x000000080c00780c */ /* 0x000fe20000704270 */
[-C--:B------:R-:W-:Y:S01]  /*9780*/  FMUL R145, R145, R11.reuse ;  /* 0x0000000b91917220 */ /* 0x080fe20000400000 */
[----:B------:R2:W-:Y:S01]  /*9790*/  @P4 STG.E desc[UR14][R26.64], R31 ;  /* 0x0000001f1a004986 */ /* 0x0005e2000c10190e */
[----:B0-----:R-:W-:Y:S01]  /*97a0*/  IADD3 R18, P4, R17, R22, RZ ;  /* 0x0000001611127210 */ /* 0x001fe20007f9e0ff */
[----:B------:R-:W-:Y:S01]  /*97b0*/  IMAD.X R29, R9, 0x1, R25, P1 ;  /* 0x00000001091d7824 */ /* 0x000fe200008e0619 */
[----:B------:R-:W-:Y:S01]  /*97c0*/  ISETP.GT.AND P1, PT, R15, 0x68, PT ;  /* 0x000000680f00780c */ /* 0x000fe20003f24270 */
[-C--:B------:R-:W-:Y:S01]  /*97d0*/  FMUL R33, R74, R11.reuse ;  /* 0x0000000b4a217220 */ /* 0x080fe20000400000 */
[----:B------:R-:W-:Y:S01]  /*97e0*/  ISETP.GT.AND P2, PT, R12, 0x8, P2 ;  /* 0x000000080c00780c */ /* 0x000fe20001744270 */
        /* <DEDUP_REMOVED lines=9> */
[-C--:B--2---:R-:W-:Y:S01]  /*9880*/  FMUL R31, R76, R11.reuse ;  /* 0x0000000b4c1f7220 */ /* 0x084fe20000400000 */
[----:B------:R-:W-:Y:S01]  /*9890*/  ISETP.GT.AND P5, PT, R12, RZ, P0 ;  /* 0x000000ff0c00720c */ /* 0x000fe200007a4270 */
[-C--:B------:R-:W-:Y:S01]  /*98a0*/  FMUL R149, R149, R11.reuse ;  /* 0x0000000b95957220 */ /* 0x080fe20000400000 */
[----:B------:R1:W-:Y:S01]  /*98b0*/  @P2 STG.E desc[UR14][R20.64], R75 ;  /* 0x0000004b14002986 */ /* 0x0003e2000c10190e */
[----:B------:R-:W-:Y:S01]  /*98c0*/  IMAD.X R23, R9, 0x1, R27, P6 ;  /* 0x0000000109177824 */ /* 0x000fe200030e061b */
[----:B------:R-:W-:Y:S01]  /*98d0*/  IADD3 R24, P2, R10, R28, RZ ;  /* 0x0000001c0a187210 */ /* 0x000fe20007f5e0ff */
[-C--:B------:R-:W-:Y:S01]  /*98e0*/  FMUL R151, R151, R11.reuse ;  /* 0x0000000b97977220 */ /* 0x080fe20000400000 */
[----:B------:R-:W-:Y:S01]  /*98f0*/  ISETP.GT.AND P1, PT, R12, 0x8, P1 ;  /* 0x000000080c00780c */ /* 0x000fe20000f24270 */
[----:B0-----:R-:W-:Y:S01]  /*9900*/  FMUL R33, R78, R11 ;  /* 0x0000000b4e217220 */ /* 0x001fe20000400000 */
[----:B------:R0:W-:Y:S01]  /*9910*/  @P4 STG.E desc[UR14][R22.64], R31 ;  /* 0x0000001f16004986 */ /* 0x0001e2000c10190e */
[----:B------:R-:W-:Y:S01]  /*9920*/  IADD3 R18, P4, R17, R26, RZ ;  /* 0x0000001a11127210 */ /* 0x000fe20007f9e0ff */
[----:B------:R-:W-:Y:S01]  /*9930*/  IMAD.X R25, R9, 0x1, R29, P2 ;  /* 0x0000000109197824 */ /* 0x000fe200010e061d */
[----:B------:R-:W-:-:S02]  /*9940*/  ISETP.GT.AND P2, PT, R15, 0x70, PT ;  /* 0x000000700f00780c */ /* 0x000fc40003f44270 */
[----:B------:R-:W-:Y:S01]  /*9950*/  ISETP.GT.AND P0, PT, R12, 0x8, P0 ;  /* 0x000000080c00780c */ /* 0x000fe20000704270 */
[----:B------:R-:W-:Y:S01]  /*9960*/  IMAD.X R19, R16, 0x1, R27, P4 ;  /* 0x0000000110137824 */ /* 0x000fe200020e061b */
[----:B------:R-:W-:Y:S01]  /*9970*/  @P5 STG.E desc[UR14][R24.64], R77 ;  /* 0x0000004d18005986 */ /* 0x000fe2000c10190e */
[----:B-1----:R-:W-:Y:S02]  /*9980*/  IADD3 R20, P5, R17, R28, RZ ;  /* 0x0000001c11147210 */ /* 0x002fe40007fbe0ff */
[----:B------:R-:W-:Y:S01]  /*9990*/  ISETP.GT.AND P4, PT, R12, RZ, P2 ;  /* 0x000000ff0c00720c */ /* 0x000fe20001784270 */
[----:B------:R1:W-:Y:S01]  /*99a0*/  @P1 STG.E desc[UR14][R18.64], R33 ;  /* 0x0000002112001986 */ /* 0x0003e2000c10190e */
[----:B------:R-:W-:Y:S01]  /*99b0*/  ISETP.GT.AND P1, PT, R15, 0x71, PT ;  /* 0x000000710f00780c */ /* 0x000fe20003f24270 */
[----:B------:R-:W-:Y:S01]  /*99c0*/  IMAD.X R21, R16, 0x1, R29, P5 ;  /* 0x0000000110157824 */ /* 0x000fe200028e061d */
[----:B------:R-:W-:Y:S01]  /*99d0*/  IADD3 R26, P6, R10, R22, RZ ;  /* 0x000000160a1a7210 */ /* 0x000fe20007fde0ff */
[----:B0-----:R-:W-:Y:S01]  /*99e0*/  FMUL R31, R80, R11 ;  /* 0x0000000b501f7220 */ /* 0x001fe20000400000 */
[----:B------:R-:W-:-:S02]  /*99f0*/  ISETP.GT.AND P5, PT, R12, RZ, P1 ;  /* 0x000000ff0c00720c */ /* 0x000fc40000fa4270 */
[----:B------:R0:W-:Y:S01]  /*9a00*/  @P0 STG.E desc[UR14][R20.64], R79 ;  /* 0x0000004f14000986 */ /* 0x0001e2000c10190e */
[----:B------:R-:W-:Y:S01]  /*9a10*/  IMAD.X R27, R9, 0x1, R23, P6 ;  /* 0x00000001091b7824 */ /* 0x000fe200030e0617 */
[----:B------:R-:W-:Y:S02]  /*9a20*/  IADD3 R28, P0, R10, R24, RZ ;  /* 0x000000180a1c7210 */ /* 0x000fe40007f1e0ff */
[----:B------:R-:W-:Y:S01]  /*9a30*/  ISETP.GT.AND P2, PT, R12, 0x8, P2 ;  /* 0x000000080c00780c */ /* 0x000fe20001744270 */
[----:B-1----:R-:W-:Y:S01]  /*9a40*/  FMUL R33, R82, R11 ;  /* 0x0000000b52217220 */ /* 0x002fe20000400000 */
[----:B------:R1:W-:Y:S01]  /*9a50*/  @P4 STG.E desc[UR14][R26.64], R31 ;  /* 0x0000001f1a004986 */ /* 0x0003e2000c10190e */
[----:B------:R-:W-:Y:S01]  /*9a60*/  IADD3 R18, P4, R17, R22, RZ ;  /* 0x0000001611127210 */ /* 0x000fe20007f9e0ff */
[----:B------:R-:W-:Y:S01]  /*9a70*/  IMAD.X R29, R9, 0x1, R25, P0 ;  /* 0x00000001091d7824 */ /* 0x000fe200000e0619 */
[----:B------:R-:W-:Y:S02]  /*9a80*/  ISETP.GT.AND P0, PT, R15, 0x78, PT ;  /* 0x000000780f00780c */ /* 0x000fe40003f04270 */
[----:B------:R-:W-:Y:S01]  /*9a90*/  ISETP.GT.AND P1, PT, R12, 0x8, P1 ;  /* 0x000000080c00780c */ /* 0x000fe20000f24270 */
[----:B------:R-:W-:Y:S01]  /*9aa0*/  IMAD.X R19, R16, 0x1, R23, P4 ;  /* 0x0000000110137824 */ /* 0x000fe200020e0617 */
[----:B------:R-:W-:Y:S01]  /*9ab0*/  @P5 STG.E desc[UR14][R28.64], R81 ;  /* 0x000000511c005986 */ /* 0x000fe2000c10190e */
[----:B0-----:R-:W-:-:S02]  /*9ac0*/  IADD3 R20, P5, R17, R24, RZ ;  /* 0x0000001811147210 */ /* 0x001fc40007fbe0ff */
[----:B------:R-:W-:Y:S01]  /*9ad0*/  ISETP.GT.AND P4, PT, R12, RZ, P0 ;  /* 0x000000ff0c00720c */ /* 0x000fe20000784270 */
[----:B------:R0:W-:Y:S01]  /*9ae0*/  @P2 STG.E desc[UR14][R18.64], R33 ;  /* 0x0000002112002986 */ /* 0x0001e2000c10190e */
[----:B------:R-:W-:Y:S01]  /*9af0*/  ISETP.GT.AND P2, PT, R15, 0x79, PT ;  /* 0x000000790f00780c */ /* 0x000fe20003f44270 */
[----:B------:R-:W-:Y:S01]  /*9b00*/  IMAD.X R21, R16, 0x1, R25, P5 ;  /* 0x0000000110157824 */ /* 0x000fe200028e0619 */
[----:B------:R-:W-:Y:S01]  /*9b10*/  IADD3 R22, P6, R10, R26, RZ ;  /* 0x0000001a0a167210 */ /* 0x000fe20007fde0ff */
[----:B-1----:R-:W-:Y:S01]  /*9b20*/  FMUL R31, R84, R11 ;  /* 0x0000000b541f7220 */ /* 0x002fe20000400000 */
[----:B------:R-:W-:Y:S02]  /*9b30*/  ISETP.GT.AND P5, PT, R12, RZ, P2 ;  /* 0x000000ff0c00720c */ /* 0x000fe400017a4270 */
[----:B------:R1:W-:Y:S01]  /*9b40*/  @P1 STG.E desc[UR14][R20.64], R83 ;  /* 0x0000005314001986 */ /* 0x0003e2000c10190e */
[----:B------:R-:W-:Y:S01]  /*9b50*/  IMAD.X R23, R9, 0x1, R27, P6 ;  /* 0x0000000109177824 */ /* 0x000fe200030e061b */
[----:B------:R-:W-:-:S02]  /*9b60*/  IADD3 R24, P1, R10, R28, RZ ;  /* 0x0000001c0a187210 */ /* 0x000fc40007f3e0ff */
[----:B------:R-:W-:Y:S01]  /*9b70*/  ISETP.GT.AND P0, PT, R12, 0x8, P0 ;  /* 0x000000080c00780c */ /* 0x000fe20000704270 */
[----:B0-----:R-:W-:Y:S01]  /*9b80*/  FMUL R33, R86, R11 ;  /* 0x0000000b56217220 */ /* 0x001fe20000400000 */
[----:B------:R0:W-:Y:S01]  /*9b90*/  @P4 STG.E desc[UR14][R22.64], R31 ;  /* 0x0000001f16004986 */ /* 0x0001e2000c10190e */
[----:B------:R-:W-:Y:S01]  /*9ba0*/  IADD3 R18, P4, R17, R26, RZ ;  /* 0x0000001a11127210 */ /* 0x000fe20007f9e0ff */
[----:B------:R-:W-:Y:S01]  /*9bb0*/  IMAD.X R25, R9, 0x1, R29, P1 ;  /* 0x0000000109197824 */ /* 0x000fe200008e061d */
[----:B------:R-:W-:Y:S02]  /*9bc0*/  ISETP.GT.AND P1, PT, R15, 0x80, PT ;  /* 0x000000800f00780c */ /* 0x000fe40003f24270 */
[----:B------:R-:W-:Y:S01]  /*9bd0*/  ISETP.GT.AND P2, PT, R12, 0x8, P2 ;  /* 0x000000080c00780c */ /* 0x000fe20001744270 */
[----:B------:R-:W-:Y:S01]  /*9be0*/  IMAD.X R19, R16, 0x1, R27, P4 ;  /* 0x0000000110137824 */ /* 0x000fe200020e061b */
[----:B------:R-:W-:Y:S01]  /*9bf0*/  @P5 STG.E desc[UR14][R24.64], R85 ;  /* 0x0000005518005986 */ /* 0x000fe2000c10190e */
[----:B-1----:R-:W-:-:S02]  /*9c00*/  IADD3 R20, P5, R17, R28, RZ ;  /* 0x0000001c11147210 */ /* 0x002fc40007fbe0ff */
[----:B------:R-:W-:Y:S01]  /*9c10*/  ISETP.GT.AND P4, PT, R12, RZ, P1 ;  /* 0x000000ff0c00720c */ /* 0x000fe20000f84270 */
[----:B------:R1:W-:Y:S01]  /*9c20*/  @P0 STG.E desc[UR14][R18.64], R33 ;  /* 0x0000002112000986 */ /* 0x0003e2000c10190e */
[----:B------:R-:W-:Y:S01]  /*9c30*/  ISETP.GT.AND P0, PT, R15, 0x81, PT ;  /* 0x000000810f00780c */ /* 0x000fe20003f04270 */
[----:B------:R-:W-:Y:S01]  /*9c40*/  IMAD.X R21, R16, 0x1, R29, P5 ;  /* 0x0000000110157824 */ /* 0x000fe200028e061d */
[----:B------:R-:W-:Y:S01]  /*9c50*/  IADD3 R26, P6, R10, R22, RZ ;  /* 0x000000160a1a7210 */ /* 0x000fe20007fde0ff */
[----:B0-----:R-:W-:Y:S01]  /*9c60*/  FMUL R31, R88, R11 ;  /* 0x0000000b581f7220 */ /* 0x001fe20000400000 */
[----:B------:R-:W-:Y:S02]  /*9c70*/  ISETP.GT.AND P5, PT, R12, RZ, P0 ;  /* 0x000000ff0c00720c */ /* 0x000fe400007a4270 */
[----:B------:R0:W-:Y:S01]  /*9c80*/  @P2 STG.E desc[UR14][R20.64], R87 ;  /* 0x0000005714002986 */ /* 0x0001e2000c10190e */
[----:B------:R-:W-:Y:S01]  /*9c90*/  IMAD.X R27, R9, 0x1, R23, P6 ;  /* 0x00000001091b7824 */ /* 0x000fe200030e0617 */
[----:B------:R-:W-:-:S02]  /*9ca0*/  IADD3 R28, P2, R10, R24, RZ ;  /* 0x000000180a1c7210 */ /* 0x000fc40007f5e0ff */
        /* <DEDUP_REMOVED lines=249> */
[----:B------:R-:W-:-:S02]  /*ac40*/  ISETP.GT.AND P4, PT, R12, RZ, P2 ;  /* 0x000000ff0c00720c */ /* 0x000fc40001784270 */
        /* <DEDUP_REMOVED lines=8> */
[----:B------:R-:W-:Y:S02]  /*acd0*/  ISETP.GT.AND P5, PT, R12, RZ, P1 ;  /* 0x000000ff0c00720c */ /* 0x000fe40000fa4270 */
[----:B------:R1:W-:Y:S01]  /*ace0*/  @P0 STG.E desc[UR14][R20.64], R139 ;  /* 0x0000008b14000986 */ /* 0x0003e2000c10190e */
[----:B------:R-:W-:Y:S01]  /*acf0*/  IADD3 R24, P0, R10, R28, RZ ;  /* 0x0000001c0a187210 */ /* 0x000fe20007f1e0ff */
[----:B0-----:R-:W-:-:S02]  /*ad00*/  FMUL R33, R142, R11 ;  /* 0x0000000b8e217220 */ /* 0x001fc40000400000 */
[----:B------:R0:W-:Y:S01]  /*ad10*/  @P4 STG.E desc[UR14][R22.64], R31 ;  /* 0x0000001f16004986 */ /* 0x0001e2000c10190e */
[----:B------:R-:W-:Y:S01]  /*ad20*/  IADD3 R18, P4, R17, R26, RZ ;  /* 0x0000001a11127210 */ /* 0x000fe20007f9e0ff */
[----:B------:R-:W-:Y:S01]  /*ad30*/  IMAD.X R25, R9, 0x1, R29, P0 ;  /* 0x0000000109197824 */ /* 0x000fe200000e061d */
[----:B------:R-:W-:Y:S02]  /*ad40*/  ISETP.GT.AND P0, PT, R15, 0xf0, PT ;  /* 0x000000f00f00780c */ /* 0x000fe40003f04270 */
        /* <DEDUP_REMOVED lines=13> */
[----:B------:R-:W-:Y:S02]  /*ae20*/  ISETP.GT.AND P6, PT, R12, 0x8, P0 ;  /* 0x000000080c00780c */ /* 0x000fe400007c4270 */
[----:B------:R-:W-:Y:S01]  /*ae30*/  IADD3 R28, P0, R10, R24, RZ ;  /* 0x000000180a1c7210 */ /* 0x000fe20007f1e0ff */
[----:B-1----:R-:W-:Y:S01]  /*ae40*/  FMUL R33, R146, R11 ;  /* 0x0000000b92217220 */ /* 0x002fe20000400000 */
[----:B------:R1:W-:Y:S01]  /*ae50*/  @P4 STG.E desc[UR14][R26.64], R31 ;  /* 0x0000001f1a004986 */ /* 0x0003e2000c10190e */
[----:B------:R-:W-:Y:S02]  /*ae60*/  IADD3 R18, P1, R17, R22, RZ ;  /* 0x0000001611127210 */ /* 0x000fe40007f3e0ff */
[----:B------:R-:W-:Y:S01]  /*ae70*/  IMAD.X R29, R9, 0x1, R25, P0 ;  /* 0x00000001091d7824 */ /* 0x000fe200000e0619 */
[----:B------:R-:W-:-:S02]  /*ae80*/  ISETP.GT.AND P0, PT, R15, 0xf8, PT ;  /* 0x000000f80f00780c */ /* 0x000fc40003f04270 */
[C---:B0-----:R-:W-:Y:S01]  /*ae90*/  IADD3 R20, P4, R17.reuse, R24, RZ ;  /* 0x0000001811147210 */ /* 0x041fe20007f9e0ff */
[----:B------:R-:W-:Y:S01]  /*aea0*/  IMAD.X R19, R16, 0x1, R23, P1 ;  /* 0x0000000110137824 */ /* 0x000fe200008e0617 */
[----:B------:R-:W-:Y:S01]  /*aeb0*/  @P5 STG.E desc[UR14][R28.64], R145 ;  /* 0x000000911c005986 */ /* 0x000fe2000c10190e */
[-C--:B------:R-:W-:Y:S02]  /*aec0*/  IADD3 R22, P5, R10, R26.reuse, RZ ;  /* 0x0000001a0a167210 */ /* 0x080fe40007fbe0ff */
[----:B------:R-:W-:Y:S01]  /*aed0*/  IMAD.X R21, R16, 0x1, R25, P4 ;  /* 0x0000000110157824 */ /* 0x000fe200020e0619 */
[----:B-1----:R-:W-:Y:S01]  /*aee0*/  IADD3 R26, P4, R17, R26, RZ ;  /* 0x0000001a111a7210 */ /* 0x002fe20007f9e0ff */
[----:B------:R0:W-:Y:S01]  /*aef0*/  @P6 STG.E desc[UR14][R18.64], R33 ;  /* 0x0000002112006986 */ /* 0x0001e2000c10190e */
[----:B------:R-:W-:Y:S01]  /*af00*/  ISETP.GT.AND P1, PT, R15, 0xf9, PT ;  /* 0x000000f90f00780c */ /* 0x000fe20003f24270 */
[--C-:B------:R-:W-:Y:S01]  /*af10*/  IMAD.X R23, R9, 0x1, R27.reuse, P5 ;  /* 0x0000000109177824 */ /* 0x100fe200028e061b */
[----:B------:R-:W-:Y:S01]  /*af20*/  ISETP.GT.AND P2, PT, R12, 0x8, P2 ;  /* 0x000000080c00780c */ /* 0x000fe20001744270 */
[----:B------:R-:W-:Y:S01]  /*af30*/  IMAD.X R27, R16, 0x1, R27, P4 ;  /* 0x00000001101b7824 */ /* 0x000fe200020e061b */
[----:B------:R-:W-:Y:S01]  /*af40*/  ISETP.GT.AND P6, PT, R12, RZ, P0 ;  /* 0x000000ff0c00720c */ /* 0x000fe200007c4270 */
[----:B------:R-:W-:Y:S01]  /*af50*/  FMUL R15, R150, R11 ;  /* 0x0000000b960f7220 */ /* 0x000fe20000400000 */
[----:B------:R-:W-:-:S02]  /*af60*/  IADD3 R24, P5, R10, R28, RZ ;  /* 0x0000001c0a187210 */ /* 0x000fc40007fbe0ff */
[C---:B------:R-:W-:Y:S02]  /*af70*/  ISETP.GT.AND P4, PT, R12.reuse, RZ, P1 ;  /* 0x000000ff0c00720c */ /* 0x040fe40000f84270 */
[C---:B------:R-:W-:Y:S01]  /*af80*/  ISETP.GT.AND P0, PT, R12.reuse, 0x8, P0 ;  /* 0x000000080c00780c */ /* 0x040fe20000704270 */
[--C-:B------:R-:W-:Y:S01]  /*af90*/  IMAD.X R25, R9, 0x1, R29.reuse, P5 ;  /* 0x0000000109197824 */ /* 0x100fe200028e061d */
[----:B------:R-:W-:Y:S01]  /*afa0*/  ISETP.GT.AND P1, PT, R12, 0x8, P1 ;  /* 0x000000080c00780c */ /* 0x000fe20000f24270 */
[----:B------:R-:W-:Y:S01]  /*afb0*/  FMUL R9, R148, R11 ;  /* 0x0000000b94097220 */ /* 0x000fe20000400000 */
[----:B0-----:R-:W-:Y:S01]  /*afc0*/  IADD3 R18, P5, R17, R28, RZ ;  /* 0x0000001c11127210 */ /* 0x001fe20007fbe0ff */
[----:B------:R0:W-:Y:S04]  /*afd0*/  @P2 STG.E desc[UR14][R20.64], R147 ;  /* 0x0000009314002986 */ /* 0x0001e8000c10190e */
[----:B------:R-:W-:Y:S01]  /*afe0*/  IMAD.X R19, R16, 0x1, R29, P5 ;  /* 0x0000000110137824 */ /* 0x000fe200028e061d */
[----:B------:R0:W-:Y:S04]  /*aff0*/  @P6 STG.E desc[UR14][R22.64], R9 ;  /* 0x0000000916006986 */ /* 0x0001e8000c10190e */
[----:B------:R0:W-:Y:S04]  /*b000*/  @P4 STG.E desc[UR14][R24.64], R149 ;  /* 0x0000009518004986 */ /* 0x0001e8000c10190e */
[----:B------:R0:W-:Y:S04]  /*b010*/  @P0 STG.E desc[UR14][R26.64], R15 ;  /* 0x0000000f1a000986 */ /* 0x0001e8000c10190e */
[----:B------:R0:W-:Y:S02]  /*b020*/  @P1 STG.E desc[UR14][R18.64], R151 ;  /* 0x0000009712001986 */ /* 0x0001e4000c10190e */
.L_x_277:
[----:B------:R-:W-:Y:S05]  /*b030*/  BSYNC B0 ;  /* 0x0000000000007941 */ /* 0x000fea0003800000 */
.L_x_25:
[----:B------:R-:W-:Y:S01]  /*b040*/  ULDC UR8, c[0x0][0xc] ;  /* 0x0000030000087ab9 */ /* 0x000fe20000000800 */
[----:B------:R-:W-:Y:S01]  /*b050*/  ULDC UR9, c[0x0][0x10] ;  /* 0x0000040000097ab9 */ /* 0x000fe20000000800 */
[----:B0-----:R-:W0:Y:S01]  /*b060*/  LDC R9, c[0x0][0x14] ;  /* 0x00000500ff097b82 */ /* 0x001e220000000800 */
[----:B------:R-:W-:Y:S01]  /*b070*/  UIMAD.WIDE.U32 UR8, UR8, UR9, URZ ;  /* 0x00000009080872a5 */ /* 0x000fe2000f8e003f */
[----:B------:R-:W-:Y:S01]  /*b080*/  PRMT R12, RZ, 0x7610, R12 ;  /* 0x00007610ff0c7816 */ /* 0x000fe2000000000c */
[----:B------:R-:W-:-:S04]  /*b090*/  IMAD.MOV.U32 R10, RZ, RZ, -0x1 ;  /* 0xffffffffff0a7424 */ /* 0x000fc800078e00ff */
[----:B0-----:R-:W-:-:S04]  /*b0a0*/  IMAD.WIDE.U32 R2, R9, UR8, R2 ;  /* 0x0000000809027c25 */ /* 0x001fc8000f8e0002 */
[----:B------:R-:W-:Y:S01]  /*b0b0*/  IMAD R9, R9, UR9, RZ ;  /* 0x0000000909097c24 */ /* 0x000fe2000f8e02ff */
[----:B------:R-:W-:Y:S02]  /*b0c0*/  ULDC.64 UR8, c[0x0][0x750] ;  /* 0x0001d40000087ab9 */ /* 0x000fe40000000a00 */
[----:B------:R-:W-:Y:S01]  /*b0d0*/  ISETP.GE.U32.AND P0, PT, R2, UR8, PT ;  /* 0x0000000802007c0c */ /* 0x000fe2000bf06070 */
[----:B------:R-:W-:Y:S02]  /*b0e0*/  IMAD.IADD R3, R3, 0x1, R9 ;  /* 0x0000000103037824 */ /* 0x000fe400078e0209 */
[----:B------:R-:W-:-:S03]  /*b0f0*/  IMAD.MOV.U32 R9, RZ, RZ, -0x1 ;  /* 0xffffffffff097424 */ /* 0x000fc600078e00ff */
[----:B------:R-:W-:-:S13]  /*b100*/  ISETP.GE.U32.AND.EX P0, PT, R3, UR9, PT, P0 ;  /* 0x0000000903007c0c */ /* 0x000fda000bf06100 */
[----:B------:R-:W-:Y:S05]  /*b110*/  @P0 BRA `(.L_x_278) ;  /* 0x0000000400640947 */ /* 0x000fea0003800000 */
[----:B------:R-:W0:Y:S01]  /*b120*/  S2R R12, SR_CTAID.X ;  /* 0x00000000000c7919 */ /* 0x000e220000002500 */
[----:B----4-:R-:W4:Y:S01]  /*b130*/  LDC.64 R20, c[0x0][0x728] ;  /* 0x0001ca00ff147b82 */ /* 0x010f220000000a00 */
[----:B------:R-:W-:Y:S01]  /*b140*/  ULDC UR7, c[0x0][0x150] ;  /* 0x0000540000077ab9 */ /* 0x000fe20000000800 */
[----:B------:R-:W-:Y:S01]  /*b150*/  IMAD.MOV.U32 R18, RZ, RZ, R2 ;  /* 0x000000ffff127224 */ /* 0x000fe200078e0002 */
[----:B--2---:R-:W2:Y:S01]  /*b160*/  S2R R26, SR_CTAID.Y ;  /* 0x00000000001a7919 */ /* 0x004ea20000002600 */
[----:B------:R-:W-:-:S04]  /*b170*/  IMAD.MOV.U32 R19, RZ, RZ, R3 ;  /* 0x000000ffff137224 */ /* 0x000fc800078e0003 */
[----:B------:R-:W1:Y:S08]  /*b180*/  LDC R27, c[0x0][0x144] ;  /* 0x00005100ff1b7b82 */ /* 0x000e700000000800 */
[----:B------:R-:W1:Y:S08]  /*b190*/  LDC R10, c[0x0][0x730] ;  /* 0x0001cc00ff0a7b82 */ /* 0x000e700000000800 */
[----:B------:R-:W1:Y:S01]  /*b1a0*/  LDC.64 R24, c[0x0][0x720] ;  /* 0x0001c800ff187b82 */ /* 0x000e620000000a00 */
[----:B----4-:R-:W-:-:S04]  /*b1b0*/  ISETP.NE.U32.AND P0, PT, R20, RZ, PT ;  /* 0x000000ff1400720c */ /* 0x010fc80003f05070 */
[----:B------:R-:W-:Y:S02]  /*b1c0*/  ISETP.NE.AND.EX P0, PT, R21, RZ, PT, P0 ;  /* 0x000000ff1500720c */ /* 0x000fe40003f05300 */
[----:B0-----:R-:W-:-:S05]  /*b1d0*/  I2FP.F32.U32 R9, R12 ;  /* 0x0000000c00097245 */ /* 0x001fca0000201000 */
[----:B------:R-:W-:-:S04]  /*b1e0*/  FMUL R9, R9, UR7 ;  /* 0x0000000709097c20 */ /* 0x000fc80008400000 */
[----:B------:R0:W4:Y:S02]  /*b1f0*/  F2I.U32.TRUNC.NTZ R22, R9 ;  /* 0x0000000900167305 */ /* 0x000124000020f000 */
[----:B--2---:R-:W-:Y:S05]  /*b200*/  @!P0 BRA `(.L_x_279) ;  /* 0x0000000000288947 */ /* 0x004fea0003800000 */
[----:B0-----:R-:W0:Y:S02]  /*b210*/  LDC R9, c[0x0][0x734] ;  /* 0x0001cd00ff097b82 */ /* 0x001e240000000800 */
        /* <DEDUP_REMOVED lines=9> */
.L_x_279:
[-CC-:B-1----:R-:W-:Y:S01]  /*b2b0*/  SHF.R.U64 R20, R18, R10.reuse, R19.reuse ;  /* 0x0000000a12147219 */ /* 0x182fe20000001213 */
[----:B------:R-:W1:Y:S01]  /*b2c0*/  LDC.64 R30, c[0x0][0x740] ;  /* 0x0001d000ff1e7b82 */ /* 0x000e620000000a00 */
[----:B0-----:R-:W-:Y:S01]  /*b2d0*/  SHF.R.U32.HI R9, RZ, R10, R19 ;  /* 0x0000000aff097219 */ /* 0x001fe20000011613 */
[----:B----4-:R-:W-:Y:S01]  /*b2e0*/  IMAD.MOV R22, RZ, RZ, -R22 ;  /* 0x000000ffff167224 */ /* 0x010fe200078e0a16 */
[----:B------:R-:W-:Y:S01]  /*b2f0*/  IADD3 R17, P0, RZ, -R20, RZ ;  /* 0x80000014ff117210 */ /* 0x000fe20007f1e0ff */
[----:B------:R-:W-:Y:S02]  /*b300*/  ULDC UR7, c[0x0][0x154] ;  /* 0x0000550000077ab9 */ /* 0x000fe40000000800 */
[----:B------:R-:W-:Y:S02]  /*b310*/  IMAD R27, R27, R22, R12 ;  /* 0x000000161b1b7224 */ /* 0x000fe400078e020c */
[----:B------:R-:W0:Y:S01]  /*b320*/  LDC R16, c[0x0][0x718] ;  /* 0x0001c600ff107b82 */ /* 0x000e220000000800 */
[----:B------:R-:W-:-:S02]  /*b330*/  IMAD.X R9, RZ, RZ, ~R9, P0 ;  /* 0x000000ffff097224 */ /* 0x000fc400000e0e09 */
[----:B------:R-:W-:-:S04]  /*b340*/  IMAD.WIDE.U32 R14, R17, R24, R2 ;  /* 0x00000018110e7225 */ /* 0x000fc800078e0002 */
[----:B------:R-:W-:Y:S01]  /*b350*/  IMAD R10, R9, R24, RZ ;  /* 0x00000018090a7224 */ /* 0x000fe200078e02ff */
[----:B------:R-:W2:Y:S03]  /*b360*/  LDC R18, c[0x0][0x708] ;  /* 0x0001c200ff127b82 */ /* 0x000ea60000000800 */
[----:B------:R-:W-:Y:S01]  /*b370*/  IMAD R9, R17, R25, R10 ;  /* 0x0000001911097224 */ /* 0x000fe200078e020a */
[----:B------:R-:W-:Y:S01]  /*b380*/  I2FP.F32.U32 R10, R26 ;  /* 0x0000001a000a7245 */ /* 0x000fe20000201000 */
[----:B------:R-:W-:Y:S02]  /*b390*/  IMAD.MOV.U32 R17, RZ, RZ, 0x1 ;  /* 0x00000001ff117424 */ /* 0x000fe400078e00ff */
[----:B------:R-:W-:Y:S01]  /*b3a0*/  IMAD.IADD R9, R15, 0x1, R9 ;  /* 0x000000010f097824 */ /* 0x000fe200078e0209 */
[----:B------:R-:W4:Y:S01]  /*b3b0*/  LDC R28, c[0x0][0x758] ;  /* 0x0001d600ff1c7b82 */ /* 0x000f220000000800 */
[----:B-1----:R-:W-:Y:S01]  /*b3c0*/  ISETP.NE.U32.AND P0, PT, R30, RZ, PT ;  /* 0x000000ff1e00720c */ /* 0x002fe20003f05070 */
[----:B------:R-:W-:-:S03]  /*b3d0*/  IMAD.MOV.U32 R15, RZ, RZ, -0x1 ;  /* 0xffffffffff0f7424 */ /* 0x000fc600078e00ff */
[----:B------:R-:W-:-:S03]  /*b3e0*/  ISETP.NE.AND.EX P0, PT, R31, RZ, PT, P0 ;  /* 0x000000ff1f00720c */ /* 0x000fc60003f05300 */
[----:B------:R-:W1:Y:S01]  /*b3f0*/  LDC R25, c[0x0][0x148] ;  /* 0x00005200ff197b82 */ /* 0x000e620000000800 */
[-CC-:B0-----:R-:W-:Y:S02]  /*b400*/  SHF.R.U64 R12, R14, R16.reuse, R9.reuse ;  /* 0x000000100e0c7219 */ /* 0x181fe40000001209 */
[----:B------:R-:W-:Y:S01]  /*b410*/  SHF.R.U32.HI R9, RZ, R16, R9 ;  /* 0x00000010ff097219 */ /* 0x000fe20000011609 */
[----:B------:R-:W-:-:S04]  /*b420*/  FMUL R16, R10, UR7 ;  /* 0x000000070a107c20 */ /* 0x000fc80008400000 */
[----:B------:R-:W0:Y:S01]  /*b430*/  LDC R24, c[0x0][0x700] ;  /* 0x0001c000ff187b82 */ /* 0x000e220000000800 */
[----:B------:R0:W0:Y:S01]  /*b440*/  F2I.U32.TRUNC.NTZ R22, R16 ;  /* 0x0000001000167305 */ /* 0x000022000020f000 */
[-CC-:B--2---:R-:W-:Y:S02]  /*b450*/  SHF.R.U64 R10, R12, R18.reuse, R9.reuse ;  /* 0x000000120c0a7219 */ /* 0x184fe40000001209 */
[----:B------:R-:W-:-:S04]  /*b460*/  SHF.R.U32.HI R9, RZ, R18, R9 ;  /* 0x00000012ff097219 */ /* 0x000fc80000011609 */
[----:B---3--:R-:W2:Y:S01]  /*b470*/  LDC R32, c[0x0][0x748] ;  /* 0x0001d200ff207b82 */ /* 0x008ea20000000800 */
[-C--:B----4-:R-:W-:Y:S02]  /*b480*/  SHF.L.U32 R14, R15, R28.reuse, RZ ;  /* 0x0000001c0f0e7219 */ /* 0x090fe400000006ff */
[-CC-:B------:R-:W-:Y:S02]  /*b490*/  SHF.R.U64 R23, R10, R28.reuse, R9.reuse ;  /* 0x0000001c0a177219 */ /* 0x180fe40000001209 */
[----:B------:R-:W-:Y:S02]  /*b4a0*/  SHF.R.U32.HI R15, RZ, R28, R9 ;  /* 0x0000001cff0f7219 */ /* 0x000fe40000011609 */
[----:B------:R-:W-:Y:S01]  /*b4b0*/  LOP3.LUT R29, RZ, R14, RZ, 0x33, !PT ;  /* 0x0000000eff1d7212 */ /* 0x000fe200078e33ff */
[----:B------:R-:W3:Y:S01]  /*b4c0*/  LDC R33, c[0x0][0x738] ;  /* 0x0001ce00ff217b82 */ /* 0x000ee20000000800 */
[----:B------:R-:W-:Y:S01]  /*b4d0*/  SHF.L.U32 R28, R17, R28, RZ ;  /* 0x0000001c111c7219 */ /* 0x000fe200000006ff */
[----:B------:R-:W-:-:S06]  /*b4e0*/  IMAD.MOV.U32 R14, RZ, RZ, R23 ;  /* 0x000000ffff0e7224 */ /* 0x000fcc00078e0017 */
[----:B------:R-:W4:Y:S01]  /*b4f0*/  LDC R34, c[0x0][0x710] ;  /* 0x0001c400ff227b82 */ /* 0x000f220000000800 */
[----:B------:R-:W-:Y:S05]  /*b500*/  @!P0 BRA `(.L_x_280) ;  /* 0x0000000000288947 */ /* 0x000fea0003800000 */
[----:B------:R-:W1:Y:S02]  /*b510*/  LDC R14, c[0x0][0x74c] ;  /* 0x0001d300ff0e7b82 */ /* 0x000e640000000800 */
[----:B-1----:R-:W-:-:S05]  /*b520*/  IADD3 R9, P0, R23, R14, RZ ;  /* 0x0000000e17097210 */ /* 0x002fca0007f1e0ff */
[----:B------:R-:W-:-:S04]  /*b530*/  IMAD.X R21, RZ, RZ, R15, P0 ;  /* 0x000000ffff157224 */ /* 0x000fc800000e060f */
[----:B------:R-:W-:-:S04]  /*b540*/  IMAD.WIDE.U32 R14, R21, R30, RZ ;  /* 0x0000001e150e7225 */ /* 0x000fc800078e00ff */
[----:B0-----:R-:W-:-:S04]  /*b550*/  IMAD.WIDE.U32 R16, P0, R9, R31, R14 ;  /* 0x0000001f09107225 */ /* 0x001fc8000780000e */
[----:B------:R-:W-:-:S04]  /*b560*/  IMAD.WIDE.U32 R14, R9, R30, RZ ;  /* 0x0000001e090e7225 */ /* 0x000fc800078e00ff */
[----:B------:R-:W-:Y:S01]  /*b570*/  IMAD.X R19, RZ, RZ, RZ, P0 ;  /* 0x000000ffff137224 */ /* 0x000fe200000e06ff */
[----:B------:R-:W-:Y:S01]  /*b580*/  IADD3 RZ, P0, R15, R16, RZ ;  /* 0x000000100fff7210 */ /* 0x000fe20007f1e0ff */
[----:B------:R-:W-:-:S04]  /*b590*/  IMAD.MOV.U32 R18, RZ, RZ, R17 ;  /* 0x000000ffff127224 */ /* 0x000fc800078e0011 */
[----:B------:R-:W-:-:S08]  /*b5a0*/  IMAD.WIDE.U32.X R14, R21, R31, R18, P0 ;  /* 0x0000001f150e7225 */ /* 0x000fd000000e0412 */
.L_x_280:
[----:B--2---:R-:W-:Y:S01]  /*b5b0*/  SHF.R.U64 R9, R14, R32, R15 ;  /* 0x000000200e097219 */ /* 0x004fe2000000120f */
[----:B0-----:R-:W-:Y:S01]  /*b5c0*/  VIADD R15, R24, 0xffffffff ;  /* 0xffffffff180f7836 */ /* 0x001fe20000000000 */
[----:B------:R-:W-:Y:S01]  /*b5d0*/  LOP3.LUT R14, R10, R29, RZ, 0xc0, !PT ;  /* 0x0000001d0a0e7212 */ /* 0x000fe200078ec0ff */
[----:B------:R-:W-:Y:S02]  /*b5e0*/  IMAD.MOV R22, RZ, RZ, -R22 ;  /* 0x000000ffff167224 */ /* 0x000fe400078e0a16 */
[----:B------:R-:W-:Y:S01]  /*b5f0*/  IMAD.MOV R10, RZ, RZ, -R9 ;  /* 0x000000ffff0a7224 */ /* 0x000fe200078e0a09 */
[----:B------:R-:W-:Y:S01]  /*b600*/  LOP3.LUT R12, R12, R15, RZ, 0xc0, !PT ;  /* 0x0000000f0c0c7212 */ /* 0x000fe200078ec0ff */
[----:B------:R-:W-:Y:S02]  /*b610*/  IMAD R14, R28, R9, R14 ;  /* 0x000000091c0e7224 */ /* 0x000fe400078e020e */
[----:B-1----:R-:W-:Y:S02]  /*b620*/  @P3 IMAD R27, R25, R22, R26 ;  /* 0x00000016191b3224 */ /* 0x002fe400078e021a */
[----:B---3--:R-:W-:-:S02]  /*b630*/  IMAD R9, R10, R33, R23 ;  /* 0x000000210a097224 */ /* 0x008fc400078e0217 */
[----:B------:R-:W-:Y:S02]  /*b640*/  IMAD.MOV.U32 R10, RZ, RZ, 0x1 ;  /* 0x00000001ff0a7424 */ /* 0x000fe400078e00ff */
[----:B----4-:R-:W-:Y:S02]  /*b650*/  IMAD R14, R14, R34, R27 ;  /* 0x000000220e0e7224 */ /* 0x010fe400078e021b */
[--C-:B------:R-:W-:Y:S01]  /*b660*/  IMAD R9, R9, R24, R12.reuse ;  /* 0x0000001809097224 */ /* 0x100fe200078e020c */
[----:B------:R-:W-:-:S04]  /*b670*/  PRMT R12, R10, 0x7610, R12 ;  /* 0x000076100a0c7816 */ /* 0x000fc8000000000c */
[----:B------:R-:W-:Y:S02]  /*b680*/  SEL R10, R9, R14, !P3 ;  /* 0x0000000e090a7207 */ /* 0x000fe40005800000 */
[----:B------:R-:W-:Y:S01]  /*b690*/  SEL R14, R14, R9, !P3 ;  /* 0x000000090e0e7207 */ /* 0x000fe20005800000 */
[----:B------:R-:W-:-:S07]  /*b6a0*/  IMAD.MOV.U32 R9, RZ, RZ, R20 ;  /* 0x000000ffff097224 */ /* 0x000fce00078e0014 */
.L_x_278:
[----:B------:R-:W-:-:S13]  /*b6b0*/  LOP3.LUT P0, RZ, R12, 0xff, RZ, 0xc0, !PT ;  /* 0x000000ff0cff7812 */ /* 0x000fda000780c0ff */
[----:B------:R-:W-:Y:S05]  /*b6c0*/  @P0 BRA `(.L_x_281) ;  /* 0xffffff5800d00947 */ /* 0x000fea000383ffff */
[----:B------:R-:W-:Y:S05]  /*b6d0*/  EXIT ;  /* 0x000000000000794d */ /* 0x000fea0003800000 */
.L_x_7:
[----:B0-----:R-:W-:Y:S01]  /*b6e0*/  ULDC.64 UR4, c[0x0][0x750] ;  /* 0x0001d40000047ab9 */ /* 0x001fe20000000a00 */
        /* <DEDUP_REMOVED lines=25> */
.L_x_283:
[----:B------:R-:W0:Y:S01]  /*b880*/  LDC.64 R28, c[0x0][0x740] ;  /* 0x0001d000ff1c7b82 */ /* 0x000e220000000a00 */
[-CC-:B------:R-:W-:Y:S01]  /*b890*/  SHF.R.U64 R10, R18, R8.reuse, R19.reuse ;  /* 0x00000008120a7219 */ /* 0x180fe20000001213 */
[----:B------:R-:W-:Y:S01]  /*b8a0*/  IMAD.MOV.U32 R27, RZ, RZ, 0x1 ;  /* 0x00000001ff1b7424 */ /* 0x000fe200078e00ff */
        /* <DEDUP_REMOVED lines=10> */
[----:B0-----:R-:W-:Y:S01]  /*b950*/  ISETP.NE.U32.AND P0, PT, R28, RZ, PT ;  /* 0x000000ff1c00720c */ /* 0x001fe20003f05070 */
[----:B------:R-:W-:-:S03]  /*b960*/  IMAD.MOV.U32 R7, RZ, RZ, -0x1 ;  /* 0xffffffffff077424 */ /* 0x000fc600078e00ff */
[----:B------:R-:W-:Y:S02]  /*b970*/  ISETP.NE.AND.EX P0, PT, R29, RZ, PT, P0 ;  /* 0x000000ff1d00720c */ /* 0x000fe40003f05300 */
[----:B------:R-:W0:Y:S01]  /*b980*/  LDC R23, c[0x0][0x700] ;  /* 0x0001c000ff177b82 */ /* 0x000e220000000800 */
[-CC-:B-1----:R-:W-:Y:S02]  /*b990*/  SHF.R.U64 R8, R6, R14.reuse, R5.reuse ;  /* 0x0000000e06087219 */ /* 0x182fe40000001205 */
[----:B------:R-:W-:-:S05]  /*b9a0*/  SHF.R.U32.HI R5, RZ, R14, R5 ;  /* 0x0000000eff057219 */ /* 0x000fca0000011605 */
[----:B------:R-:W1:Y:S01]  /*b9b0*/  LDC R24, c[0x0][0x748] ;  /* 0x0001d200ff187b82 */ /* 0x000e620000000800 */
[-CC-:B--2---:R-:W-:Y:S02]  /*b9c0*/  SHF.R.U64 R14, R8, R16.reuse, R5.reuse ;  /* 0x00000010080e7219 */ /* 0x184fe40000001205 */
[----:B------:R-:W-:-:S05]  /*b9d0*/  SHF.R.U32.HI R5, RZ, R16, R5 ;  /* 0x00000010ff057219 */ /* 0x000fca0000011605 */
[----:B------:R-:W2:Y:S01]  /*b9e0*/  LDC R25, c[0x0][0x738] ;  /* 0x0001ce00ff197b82 */ /* 0x000ea20000000800 */
[-C--:B---3--:R-:W-:Y:S02]  /*b9f0*/  SHF.L.U32 R6, R7, R26.reuse, RZ ;  /* 0x0000001a07067219 */ /* 0x088fe400000006ff */
[--C-:B------:R-:W-:Y:S02]  /*ba00*/  SHF.R.U64 R20, R14, R26, R5.reuse ;  /* 0x0000001a0e147219 */ /* 0x100fe40000001205 */
[----:B------:R-:W-:Y:S02]  /*ba10*/  LOP3.LUT R31, RZ, R6, RZ, 0x33, !PT ;  /* 0x00000006ff1f7212 */ /* 0x000fe400078e33ff */
[----:B------:R-:W-:Y:S01]  /*ba20*/  SHF.R.U32.HI R7, RZ, R26, R5 ;  /* 0x0000001aff077219 */ /* 0x000fe20000011605 */
[----:B------:R-:W3:Y:S01]  /*ba30*/  LDC R30, c[0x0][0x710] ;  /* 0x0001c400ff1e7b82 */ /* 0x000ee20000000800 */
[----:B------:R-:W-:Y:S01]  /*ba40*/  IMAD.MOV.U32 R6, RZ, RZ, R20 ;  /* 0x000000ffff067224 */ /* 0x000fe200078e0014 */
[----:B------:R-:W-:Y:S06]  /*ba50*/  @!P0 BRA `(.L_x_284) ;  /* 0x0000000000288947 */ /* 0x000fec0003800000 */
        /* <DEDUP_REMOVED lines=10> */
.L_x_284:
[----:B-1----:R-:W-:Y:S01]  /*bb00*/  SHF.R.U64 R6, R6, R24, R7 ;  /* 0x0000001806067219 */ /* 0x002fe20000001207 */
[----:B0-----:R-:W-:Y:S01]  /*bb10*/  VIADD R13, R23, 0xffffffff ;  /* 0xffffffff170d7836 */ /* 0x001fe20000000000 */
[----:B------:R-:W-:Y:S01]  /*bb20*/  SHF.L.U32 R27, R27, R26, RZ ;  /* 0x0000001a1b1b7219 */ /* 0x000fe200000006ff */
[----:B------:R-:W-:Y:S01]  /*bb30*/  @P3 IMAD R11, R15, R22, R12 ;  /* 0x000000160f0b3224 */ /* 0x000fe200078e020c */
[----:B------:R-:W-:Y:S01]  /*bb40*/  LOP3.LUT R5, R14, R31, RZ, 0xc0, !PT ;  /* 0x0000001f0e057212 */ /* 0x000fe200078ec0ff */
[----:B------:R-:W-:Y:S01]  /*bb50*/  IMAD.MOV R7, RZ, RZ, -R6 ;  /* 0x000000ffff077224 */ /* 0x000fe200078e0a06 */
[----:B------:R-:W-:Y:S01]  /*bb60*/  LOP3.LUT R8, R8, R13, RZ, 0xc0, !PT ;  /* 0x0000000d08087212 */ /* 0x000fe200078ec0ff */
[----:B------:R-:W-:Y:S02]  /*bb70*/  IMAD.MOV.U32 R16, RZ, RZ, R10 ;  /* 0x000000ffff107224 */ /* 0x000fe400078e000a */
[----:B------:R-:W-:Y:S02]  /*bb80*/  IMAD R6, R27, R6, R5 ;  /* 0x000000061b067224 */ /* 0x000fe400078e0205 */
[----:B--2---:R-:W-:-:S02]  /*bb90*/  IMAD R5, R7, R25, R20 ;  /* 0x0000001907057224 */ /* 0x004fc400078e0214 */
[----:B---3--:R-:W-:Y:S02]  /*bba0*/  IMAD R7, R6, R30, R11 ;  /* 0x0000001e06077224 */ /* 0x008fe400078e020b */
[----:B------:R-:W-:Y:S02]  /*bbb0*/  IMAD.MOV.U32 R6, RZ, RZ, 0x1 ;  /* 0x00000001ff067424 */ /* 0x000fe400078e00ff */
[----:B------:R-:W-:-:S03]  /*bbc0*/  IMAD R8, R5, R23, R8 ;  /* 0x0000001705087224 */ /* 0x000fc600078e0208 */
[----:B------:R-:W-:Y:S02]  /*bbd0*/  PRMT R5, R6, 0x7610, R5 ;  /* 0x0000761006057816 */ /* 0x000fe40000000005 */
[----:B------:R-:W-:Y:S02]  /*bbe0*/  SEL R6, R8, R7, !P3 ;  /* 0x0000000708067207 */ /* 0x000fe40005800000 */
[----:B------:R-:W-:-:S07]  /*bbf0*/  SEL R7, R7, R8, !P3 ;  /* 0x0000000807077207 */ /* 0x000fce0005800000 */
.L_x_282:
[----:B------:R-:W-:-:S08]  /*bc00*/  NOP ;  /* 0x0000000000007918 */ /* 0x000fd00000000000 */
[----:B------:R-:W0:-:S00]  /*bc10*/  USETMAXREG.DEALLOC.CTAPOOL 0x28 ;  /* 0x00000028000079c8 */ /* 0x000e0000080e0500 */
[----:B0-----:R-:W-:-:S13]  /*bc20*/  ISETP.NE.AND P0, PT, R9, RZ, PT ;  /* 0x000000ff0900720c */ /* 0x001fda0003f05270 */
[----:B------:R-:W-:Y:S05]  /*bc30*/  @P0 EXIT ;  /* 0x000000000000094d */ /* 0x000fea0003800000 */
[----:B------:R-:W-:Y:S01]  /*bc40*/  LOP3.LUT P0, RZ, R5, 0xff, RZ, 0xc0, !PT ;  /* 0x000000ff05ff7812 */ /* 0x000fe2000780c0ff */
[----:B------:R-:W-:Y:S02]  /*bc50*/  IMAD.MOV.U32 R5, RZ, RZ, 0x1 ;  /* 0x00000001ff057424 */ /* 0x000fe400078e00ff */
[----:B------:R-:W-:-:S10]  /*bc60*/  IMAD.MOV.U32 R17, RZ, RZ, RZ ;  /* 0x000000ffff117224 */ /* 0x000fd400078e00ff */
[----:B------:R-:W-:Y:S05]  /*bc70*/  @!P0 BRA `(.L_x_285) ;  /* 0x0000000c00708947 */ /* 0x000fea0003800000 */
[----:B------:R-:W0:Y:S01]  /*bc80*/  LDC R5, c[0x0][0x28c] ;  /* 0x0000a300ff057b82 */ /* 0x000e220000000800 */
[----:B------:R-:W1:Y:S01]  /*bc90*/  S2R R12, SR_CgaCtaId ;  /* 0x00000000000c7919 */ /* 0x000e620000008800 */
[----:B------:R-:W-:Y:S01]  /*bca0*/  ULDC UR5, c[0x0][0x758] ;  /* 0x0001d60000057ab9 */ /* 0x000fe20000000800 */
[----:B------:R-:W-:Y:S01]  /*bcb0*/  UMOV UR7, 0xffffffff ;  /* 0xffffffff00077882 */ /* 0x000fe20000000000 */
[----:B------:R-:W-:Y:S01]  /*bcc0*/  ULDC UR6, c[0x0][0xc] ;  /* 0x0000030000067ab9 */ /* 0x000fe20000000800 */
[----:B------:R-:W-:Y:S01]  /*bcd0*/  USHF.L.U32 UR9, UR7, UR5, URZ ;  /* 0x0000000507097299 */ /* 0x000fe2000800063f */
[----:B------:R-:W-:Y:S01]  /*bce0*/  BSSY B0, `(.L_x_285) ;  /* 0x00000d5000007945 */ /* 0x000fe20003800000 */
[----:B------:R-:W-:Y:S01]  /*bcf0*/  UMOV UR8, 0x1 ;  /* 0x0000000100087882 */ /* 0x000fe20000000000 */
[----:B------:R-:W-:Y:S01]  /*bd00*/  ULDC UR7, c[0x0][0x10] ;  /* 0x0000040000077ab9 */ /* 0x000fe20000000800 */
[----:B------:R-:W-:Y:S01]  /*bd10*/  USHF.L.U32 UR5, UR8, UR5, URZ ;  /* 0x0000000508057299 */ /* 0x000fe2000800063f */
[----:B------:R-:W-:Y:S01]  /*bd20*/  IMAD.MOV.U32 R14, RZ, RZ, 0x1 ;  /* 0x00000001ff0e7424 */ /* 0x000fe200078e00ff */
[----:B------:R-:W-:Y:S01]  /*bd30*/  UIMAD.WIDE.U32 UR6, UR6, UR7, URZ ;  /* 0x00000007060672a5 */ /* 0x000fe2000f8e003f */
[----:B------:R-:W-:Y:S01]  /*bd40*/  LOP3.LUT R15, R4, 0x2, RZ, 0xfc, !PT ;  /* 0x00000002040f7812 */ /* 0x000fe200078efcff */
[----:B------:R-:W-:Y:S01]  /*bd50*/  ULDC UR8, c[0x0][0x14] ;  /* 0x0000050000087ab9 */ /* 0x000fe20000000800 */
[----:B------:R-:W-:Y:S01]  /*bd60*/  IMAD.MOV.U32 R17, RZ, RZ, RZ ;  /* 0x000000ffff117224 */ /* 0x000fe200078e00ff */
[----:B------:R-:W-:-:S02]  /*bd70*/  UIMAD.WIDE.U32 UR30, UR6, UR8, URZ ;  /* 0x00000008061e72a5 */ /* 0x000fc4000f8e003f */
[----:B------:R-:W-:Y:S01]  /*bd80*/  UIMAD UR13, UR7, UR8, URZ ;  /* 0x00000008070d72a4 */ /* 0x000fe2000f8e023f */
[----:B------:R-:W-:Y:S01]  /*bd90*/  ULDC UR4, c[0x0][0x700] ;  /* 0x0001c00000047ab9 */ /* 0x000fe20000000800 */
[----:B------:R-:W-:Y:S02]  /*bda0*/  ULOP3.LUT UR21, URZ, UR9, URZ, 0x33, !UPT ;  /* 0x000000093f157292 */ /* 0x000fe4000f8e333f */
[----:B------:R-:W-:Y:S01]  /*bdb0*/  UIADD3 UR4, UR4, -0x1, URZ ;  /* 0xffffffff04047890 */ /* 0x000fe2000fffe03f */
[----:B0-----:R-:W-:Y:S01]  /*bdc0*/  VIADD R5, R5, 0x3f ;  /* 0x0000003f05057836 */ /* 0x001fe20000000000 */
[----:B------:R-:W-:Y:S01]  /*bdd0*/  UIADD3 UR13, UR31, UR13, URZ ;  /* 0x0000000d1f0d7290 */ /* 0x000fe2000fffe03f */
[----:B------:R-:W-:-:S03]  /*bde0*/  ULDC.64 UR32, c[0x0][0x198] ;  /* 0x0000660000207ab9 */ /* 0x000fc60000000a00 */
[----:B------:R-:W-:-:S04]  /*bdf0*/  SHF.R.S32.HI R8, RZ, 0x1f, R5 ;  /* 0x0000001fff087819 */ /* 0x000fc80000011405 */
[----:B------:R-:W-:Y:S01]  /*be00*/  LEA.HI R8, R8, R5, RZ, 0x6 ;  /* 0x0000000508087211 */ /* 0x000fe200078f30ff */
[C---:B-1----:R-:W-:Y:S02]  /*be10*/  IMAD.SHL.U32 R11, R12.reuse, 0x80, RZ ;  /* 0x000000800c0b7824 */ /* 0x042fe400078e00ff */
[----:B------:R-:W-:Y:S01]  /*be20*/  IMAD.SHL.U32 R12, R12, 0x2000, RZ ;  /* 0x000020000c0c7824 */ /* 0x000fe200078e00ff */
[----:B------:R-:W-:Y:S01]  /*be30*/  SHF.R.S32.HI R10, RZ, 0x6, R8 ;  /* 0x00000006ff0a7819 */ /* 0x000fe20000011408 */
[----:B------:R-:W-:Y:S01]  /*be40*/  IMAD.MOV.U32 R5, RZ, RZ, 0x1 ;  /* 0x00000001ff057424 */ /* 0x000fe200078e00ff */
[----:B------:R-:W-:Y:S02]  /*be50*/  LOP3.LUT R11, R11, 0x80, RZ, 0xc0, !PT ;  /* 0x000000800b0b7812 */ /* 0x000fe400078ec0ff */
[----:B------:R-:W-:Y:S01]  /*be60*/  LOP3.LUT R12, R12, 0x2000, RZ, 0xc0, !PT ;  /* 0x000020000c0c7812 */ /* 0x000fe200078ec0ff */
[----:B------:R-:W-:-:S07]  /*be70*/  VIADD R13, R10, 0x1 ;  /* 0x000000010a0d7836 */ /* 0x000fce0000000000 */
.L_x_296:
[----:B------:R-:W-:-:S03]  /*be80*/  UMOV UR6, 0xffffffff ;  /* 0xffffffff00067882 */ /* 0x000fc60000000000 */
[----:B------:R-:W-:Y:S05]  /*be90*/  BRA.DIV UR6, `(.L_x_286) ;  /* 0x0000000e06e47947 */ /* 0x000fea000b800000 */
[----:B------:R-:W-:-:S13]  /*bea0*/  ELECT P0, URZ, PT ;  /* 0x00000000003f782f */ /* 0x000fda0003800000 */
.L_x_308:
[----:B------:R-:W0:Y:S01]  /*beb0*/  LDC R8, c[0x0][0x28c] ;  /* 0x0000a300ff087b82 */ /* 0x000e220000000800 */
[----:B------:R-:W-:Y:S01]  /*bec0*/  BSSY B1, `(.L_x_287) ;  /* 0x0000045000017945 */ /* 0x000fe20003800000 */
[----:B0-----:R-:W-:-:S13]  /*bed0*/  ISETP.LT.OR P0, PT, R8, 0x1, !P0 ;  /* 0x000000010800780c */ /* 0x001fda0004701670 */
[----:B------:R-:W-:Y:S05]  /*bee0*/  @P0 BRA `(.L_x_288) ;  /* 0x0000000400080947 */ /* 0x000fea0003800000 */
[----:B------:R-:W-:Y:S01]  /*bef0*/  IMAD.SHL.U32 R19, R7, 0x80, RZ ;  /* 0x0000008007137824 */ /* 0x000fe200078e00ff */
[----:B------:R-:W-:Y:S01]  /*bf00*/  CS2R R24, SRZ ;  /* 0x0000000000187805 */ /* 0x000fe2000001ff00 */
[----:B------:R-:W-:Y:S02]  /*bf10*/  IMAD R20, R6, 0x100, R11 ;  /* 0x0000010006147824 */ /* 0x000fe400078e020b */
[----:B------:R-:W-:Y:S02]  /*bf20*/  IMAD.MOV.U32 R23, RZ, RZ, RZ ;  /* 0x000000ffff177224 */ /* 0x000fe400078e00ff */
[----:B------:R-:W-:Y:S02]  /*bf30*/  IMAD.MOV.U32 R6, RZ, RZ, R13 ;  /* 0x000000ffff067224 */ /* 0x000fe400078e000d */
[----:B------:R-:W-:Y:S02]  /*bf40*/  IMAD.MOV.U32 R7, RZ, RZ, R5 ;  /* 0x000000ffff077224 */ /* 0x000fe400078e0005 */
[----:B------:R-:W-:-:S07]  /*bf50*/  IMAD.MOV.U32 R9, RZ, RZ, R17 ;  /* 0x000000ffff097224 */ /* 0x000fce00078e0011 */
.L_x_291:
[----:B------:R-:W0:Y:S01]  /*bf60*/  S2R R21, SR_CgaCtaId ;  /* 0x0000000000157919 */ /* 0x000e220000008800 */
[----:B------:R-:W-:Y:S02]  /*bf70*/  MOV R8, 0x400 ;  /* 0x0000040000087802 */ /* 0x000fe40000000f00 */
[----:B------:R-:W-:-:S13]  /*bf80*/  LOP3.LUT P1, RZ, R0, 0x7f, RZ, 0xc0, !PT ;  /* 0x0000007f00ff7812 */ /* 0x000fda000782c0ff */
[----:B------:R-:W1:Y:S01]  /*bf90*/  @!P1 LDC R18, c[0x0][0x640] ;  /* 0x00019000ff129b82 */ /* 0x000e620000000800 */
[----:B0-----:R-:W-:Y:S02]  /*bfa0*/  LEA R22, R21, R8, 0x18 ;  /* 0x0000000815167211 */ /* 0x001fe400078ec0ff */
[----:B------:R-:W-:-:S03]  /*bfb0*/  SHF.L.U32 R8, R7, 0x1f, RZ ;  /* 0x0000001f07087819 */ /* 0x000fc600000006ff */
[----:B------:R-:W-:-:S04]  /*bfc0*/  IMAD R21, R9, 0x8, R22 ;  /* 0x0000000809157824 */ /* 0x000fc800078e0216 */
[----:B------:R-:W0:Y:S02]  /*bfd0*/  SYNCS.PHASECHK.TRANS64.TRYWAIT P0, [R21+URZ+0x28], R8 ;  /* 0x00002808150075a7 */ /* 0x000e24000800017f */
[----:B01----:R-:W-:Y:S05]  /*bfe0*/  @!P0 BRA `(.L_x_289) ;  /* 0x0000000c00b08947 */ /* 0x003fea0003800000 */
.L_x_309:
[----:B0-----:R-:W-:Y:S01]  /*bff0*/  PRMT R8, R15, 0x9910, RZ ;  /* 0x000099100f087816 */ /* 0x001fe200000000ff */
[----:B------:R0:W-:Y:S03]  /*c000*/  @!P1 SYNCS.ARRIVE.TRANS64 RZ, [R21+URZ], R18 ;  /* 0x0000001215ff99a7 */ /* 0x0001e6000800003f */
[----:B------:R-:W-:-:S13]  /*c010*/  ISETP.NE.AND P0, PT, R8, 0x2, PT ;  /* 0x000000020800780c */ /* 0x000fda0003f05270 */
[----:B0-----:R-:W-:Y:S05]  /*c020*/  @P0 BRA `(.L_x_290) ;  /* 0x0000000000040947 */ /* 0x001fea0003800000 */
[----:B------:R-:W-:Y:S01]  /*c030*/  BPT.TRAP 0x1 ;  /* 0x000000040000795c */ /* 0x000fe20000300000 */
.L_x_290:
[----:B------:R-:W-:Y:S01]  /*c040*/  IMAD R8, R9, 0x4000, R12 ;  /* 0x0000400009087824 */ /* 0x000fe200078e020c */
[----:B------:R-:W-:Y:S01]  /*c050*/  R2UR UR25, R21 ;  /* 0x00000000151972ca */ /* 0x000fe200000e0000 */
[--C-:B------:R-:W-:Y:S01]  /*c060*/  IMAD R18, R9, 0x2000, R22.reuse ;  /* 0x0000200009127824 */ /* 0x100fe200078e0216 */
[----:B------:R-:W-:Y:S01]  /*c070*/  R2UR UR28, R16 ;  /* 0x00000000101c72ca */ /* 0x000fe200000e0000 */
[--C-:B------:R-:W-:Y:S01]  /*c080*/  IMAD R8, R8, 0x2, R22.reuse ;  /* 0x0000000208087824 */ /* 0x100fe200078e0216 */
[----:B------:R-:W-:Y:S01]  /*c090*/  R2UR UR27, R19 ;  /* 0x00000000131b72ca */ /* 0x000fe200000e0000 */
[----:B------:R-:W-:Y:S01]  /*c0a0*/  IMAD R22, R9, 0x400, R22 ;  /* 0x0000040009167824 */ /* 0x000fe200078e0216 */
[----:B------:R-:W-:Y:S01]  /*c0b0*/  R2UR UR24, R18 ;  /* 0x00000000121872ca */ /* 0x000fe200000e0000 */
[----:B------:R-:W-:Y:S01]  /*c0c0*/  VIADD R6, R6, 0xffffffff ;  /* 0xffffffff06067836 */ /* 0x000fe20000000000 */
[----:B------:R-:W-:Y:S01]  /*c0d0*/  R2UR UR8, R8 ;  /* 0x00000000080872ca */ /* 0x000fe200000e0000 */
[----:B------:R-:W-:Y:S01]  /*c0e0*/  UIADD3 UR6, UP0, UR32, 0xf0, URZ ;  /* 0x000000f020067890 */ /* 0x000fe2000ff1e03f */
[----:B------:R-:W-:Y:S01]  /*c0f0*/  R2UR UR16, R22 ;  /* 0x00000000161072ca */ /* 0x000fe200000e0000 */
[----:B------:R-:W-:Y:S01]  /*c100*/  UIADD3 UR14, UP1, UR32, 0x1f0, URZ ;  /* 0x000001f0200e7890 */ /* 0x000fe2000ff3e03f */
[----:B------:R-:W-:Y:S01]  /*c110*/  R2UR UR26, R24 ;  /* 0x00000000181a72ca */ /* 0x000fe200000e0000 */
[----:B------:R-:W-:Y:S01]  /*c120*/  UIADD3 UR34, UP2, UR32, 0x2f0, URZ ;  /* 0x000002f020227890 */ /* 0x000fe2000ff5e03f */
[----:B------:R-:W-:Y:S01]  /*c130*/  R2UR UR19, R25 ;  /* 0x00000000191372ca */ /* 0x000fe200000e0000 */
[----:B------:R-:W-:Y:S01]  /*c140*/  UIADD3.X UR7, URZ, UR33, URZ, UP0, !UPT ;  /* 0x000000213f077290 */ /* 0x000fe200087fe43f */
[----:B------:R-:W-:Y:S01]  /*c150*/  R2UR UR10, R23 ;  /* 0x00000000170a72ca */ /* 0x000fe200000e0000 */
[----:B------:R-:W-:Y:S01]  /*c160*/  UIADD3.X UR15, URZ, UR33, URZ, UP1, !UPT ;  /* 0x000000213f0f7290 */ /* 0x000fe20008ffe43f */
[----:B------:R-:W-:Y:S01]  /*c170*/  R2UR UR11, R20 ;  /* 0x00000000140b72ca */ /* 0x000fe200000e0000 */
[----:B------:R-:W-:Y:S01]  /*c180*/  UIADD3 UR24, UR24, 0x100, URZ ;  /* 0x0000010018187890 */ /* 0x000fe2000fffe03f */
[----:B------:R-:W-:Y:S01]  /*c190*/  ISETP.GT.AND P1, PT, R6, 0x1, PT ;  /* 0x000000010600780c */ /* 0x000fe20003f24270 */
[----:B------:R-:W-:Y:S01]  /*c1a0*/  VIADD R9, R9, 0x1 ;  /* 0x0000000109097836 */ /* 0x000fe20000000000 */
[----:B------:R-:W-:Y:S01]  /*c1b0*/  UIADD3.X UR35, URZ, UR33, URZ, UP2, !UPT ;  /* 0x000000213f237290 */ /* 0x000fe200097fe43f */
[----:B------:R-:W-:Y:S01]  /*c1c0*/  VIADD R25, R25, 0x1 ;  /* 0x0000000119197836 */ /* 0x000fe20000000000 */
[----:B------:R-:W-:Y:S01]  /*c1d0*/  UIADD3 UR16, UR16, 0x32100, URZ ;  /* 0x0003210010107890 */ /* 0x000fe2000fffe03f */
[----:B------:R-:W-:Y:S01]  /*c1e0*/  VIADD R24, R24, 0x20 ;  /* 0x0000002018187836 */ /* 0x000fe20000000000 */
[----:B------:R-:W-:Y:S01]  /*c1f0*/  UIADD3 UR8, UR8, 0xa100, URZ ;  /* 0x0000a10008087890 */ /* 0x000fe2000fffe03f */
[----:B------:R-:W-:Y:S01]  /*c200*/  ISETP.NE.AND P0, PT, R9, 0x5, PT ;  /* 0x000000050900780c */ /* 0x000fe20003f05270 */
[----:B------:R-:W-:Y:S01]  /*c210*/  UMOV UR22, 0x0 ;  /* 0x0000000000167882 */ /* 0x000fe20000000000 */
[----:B------:R-:W-:Y:S01]  /*c220*/  UMOV UR23, 0x10000000 ;  /* 0x1000000000177882 */ /* 0x000fe20000000000 */
[----:B------:R-:W-:Y:S01]  /*c230*/  UMOV UR17, UR25 ;  /* 0x0000001900117c82 */ /* 0x000fe20008000000 */
[----:B------:R-:W-:Y:S01]  /*c240*/  UMOV UR20, UR28 ;  /* 0x0000001c00147c82 */ /* 0x000fe20008000000 */
[----:B------:R-:W-:Y:S01]  /*c250*/  UMOV UR18, UR27 ;  /* 0x0000001b00127c82 */ /* 0x000fe20008000000 */
[----:B------:R0:W-:Y:S01]  /*c260*/  UTMALDG.3D [UR24], [UR6], desc[UR22] ;  /* 0x00001618060075b4 */ /* 0x0001e20008011000 */
[----:B------:R-:W-:Y:S01]  /*c270*/  UMOV UR29, 0x30000 ;  /* 0x00030000001d7882 */ /* 0x000fe20000000000 */
[----:B------:R-:W-:Y:S01]  /*c280*/  UMOV UR9, UR25 ;  /* 0x0000001900097c82 */ /* 0x000fe20008000000 */
[----:B------:R-:W-:Y:S01]  /*c290*/  UMOV UR12, UR28 ;  /* 0x0000001c000c7c82 */ /* 0x000fe20008000000 */
[----:B------:R-:W-:Y:S01]  /*c2a0*/  SEL R8, RZ, 0x1, P0 ;  /* 0x00000001ff087807 */ /* 0x000fe20000000000 */
[----:B------:R-:W-:Y:S01]  /*c2b0*/  VIADD R23, R23, 0x40 ;  /* 0x0000004017177836 */ /* 0x000fe20000000000 */
[----:B------:R-:W-:Y:S01]  /*c2c0*/  SEL R9, R9, RZ, P0 ;  /* 0x000000ff09097207 */ /* 0x000fe20000000000 */
[----:B------:R0:W-:Y:S01]  /*c2d0*/  UTMALDG.3D [UR16], [UR14], desc[UR22] ;  /* 0x000016100e0075b4 */ /* 0x0001e20008011000 */
[----:B------:R-:W-:Y:S01]  /*c2e0*/  LOP3.LUT R7, R7, R8, RZ, 0x3c, !PT ;  /* 0x0000000807077212 */ /* 0x000fe200078e3cff */
[----:B------:R0:W-:Y:S02]  /*c2f0*/  UTMALDG.3D.MULTICAST [UR8], [UR34], UR29, desc[UR22] ;  /* 0x00001608220073b4 */ /* 0x0001e4000801181d */
[----:B0-----:R-:W-:Y:S05]  /*c300*/  @P1 BRA `(.L_x_291) ;  /* 0xfffffffc00141947 */ /* 0x001fea000383ffff */
.L_x_288:
[----:B------:R-:W-:Y:S05]  /*c310*/  BSYNC B1 ;  /* 0x0000000000017941 */ /* 0x000fea0003800000 */
.L_x_287:
[----:B------:R-:W-:Y:S01]  /*c320*/  LOP3.LUT P1, RZ, R14, 0xff, RZ, 0xc0, !PT ;  /* 0x000000ff0eff7812 */ /* 0x000fe2000782c0ff */
[C---:B------:R-:W-:Y:S01]  /*c330*/  IMAD.IADD R17, R10.reuse, 0x1, R17 ;  /* 0x000000010a117824 */ /* 0x040fe200078e0211 */
[----:B------:R-:W-:Y:S01]  /*c340*/  ULDC.64 UR6, c[0x0][0x750] ;  /* 0x0001d40000067ab9 */ /* 0x000fe20000000a00 */
[C---:B------:R-:W-:Y:S01]  /*c350*/  ISETP.GE.U32.AND P2, PT, R10.reuse, 0x5, PT ;  /* 0x000000050a00780c */ /* 0x040fe20003f46070 */
[----:B------:R-:W-:Y:S01]  /*c360*/  BSSY B1, `(.L_x_292) ;  /* 0x000006a000017945 */ /* 0x000fe20003800000 */
[----:B------:R-:W-:Y:S01]  /*c370*/  IMAD.MOV.U32 R16, RZ, RZ, -0x1 ;  /* 0xffffffffff107424 */ /* 0x000fe200078e00ff */
[----:B------:R-:W-:Y:S02]  /*c380*/  ISETP.GT.U32.AND P0, PT, R17, 0x4, PT ;  /* 0x000000041100780c */ /* 0x000fe40003f04070 */
[----:B------:R-:W-:Y:S02]  /*c390*/  PRMT R14, RZ, 0x7610, R14 ;  /* 0x00007610ff0e7816 */ /* 0x000fe4000000000e */
[----:B------:R-:W-:-:S03]  /*c3a0*/  ISETP.LT.U32.AND P0, PT, R10, 0x5, P0 ;  /* 0x000000050a00780c */ /* 0x000fc60000701070 */
[----:B------:R-:W0:Y:S01]  /*c3b0*/  @P1 S2R R7, SR_CgaCtaId ;  /* 0x0000000000071919 */ /* 0x000e220000008800 */
[----:B------:R-:W-:-:S04]  /*c3c0*/  @P1 MOV R6, 0x400 ;  /* 0x0000040000061802 */ /* 0x000fc80000000f00 */
[----:B0-----:R-:W-:Y:S01]  /*c3d0*/  @P1 LEA R8, R7, R6, 0x18 ;  /* 0x0000000607081211 */ /* 0x001fe200078ec0ff */
[----:B------:R-:W-:Y:S01]  /*c3e0*/  IMAD.WIDE.U32 R6, R17, -0x33333333, RZ ;  /* 0xcccccccd11067825 */ /* 0x000fe200078e00ff */
[----:B------:R-:W-:Y:S02]  /*c3f0*/  SEL R6, RZ, 0x1, !P0 ;  /* 0x00000001ff067807 */ /* 0x000fe40004000000 */
[----:B------:R0:W-:Y:S01]  /*c400*/  @P1 SYNCS.ARRIVE.TRANS64.A1T0 RZ, [R8+URZ+0x68], RZ ;  /* 0x000068ff08ff19a7 */ /* 0x0001e2000810003f */
[----:B------:R-:W-:Y:S02]  /*c410*/  IADD3 R2, P1, R2, UR30, RZ ;  /* 0x0000001e02027c10 */ /* 0x000fe4000ff3e0ff */
[----:B------:R-:W-:Y:S01]  /*c420*/  LOP3.LUT R5, R5, R6, RZ, 0x3c, !PT ;  /* 0x0000000605057212 */ /* 0x000fe200078e3cff */
[----:B------:R-:W-:Y:S01]  /*c430*/  IMAD.MOV.U32 R6, RZ, RZ, -0x1 ;  /* 0xffffffffff067424 */ /* 0x000fe200078e00ff */
[----:B------:R-:W-:Y:S02]  /*c440*/  IADD3.X R3, R3, UR13, RZ, P1, !PT ;  /* 0x0000000d03037c10 */ /* 0x000fe40008ffe4ff */
[----:B------:R-:W-:-:S02]  /*c450*/  ISETP.GE.U32.AND P0, PT, R2, UR6, PT ;  /* 0x0000000602007c0c */ /* 0x000fc4000bf06070 */
[----:B0-----:R-:W-:Y:S01]  /*c460*/  SHF.R.U32.HI R8, RZ, 0x2, R7 ;  /* 0x00000002ff087819 */ /* 0x001fe20000011607 */
[----:B------:R-:W-:Y:S01]  /*c470*/  IMAD.MOV.U32 R7, RZ, RZ, -0x1 ;  /* 0xffffffffff077424 */ /* 0x000fe200078e00ff */
[----:B------:R-:W-:Y:S02]  /*c480*/  ISETP.GE.U32.AND.EX P0, PT, R3, UR7, PT, P0 ;  /* 0x0000000703007c0c */ /* 0x000fe4000bf06100 */
[--C-:B------:R-:W-:Y:S01]  /*c490*/  @P2 LOP3.LUT R5, R5, 0x1, R8.reuse, 0x78, !PT ;  /* 0x0000000105052812 */ /* 0x100fe200078e7808 */
[----:B------:R-:W-:Y:S01]  /*c4a0*/  IMAD R17, R8, -0x5, R17 ;  /* 0xfffffffb08117824 */ /* 0x000fe200078e0211 */
[----:B------:R-:W-:-:S09]  /*c4b0*/  PRMT R8, RZ, 0x7610, R8 ;  /* 0x00007610ff087816 */ /* 0x000fd20000000008 */
[----:B------:R-:W-:Y:S05]  /*c4c0*/  @P0 BRA `(.L_x_293) ;  /* 0x00000004004c0947 */ /* 0x000fea0003800000 */
[----:B------:R-:W0:Y:S01]  /*c4d0*/  S2R R18, SR_CTAID.X ;  /* 0x0000000000127919 */ /* 0x000e220000002500 */
[----:B------:R-:W-:Y:S01]  /*c4e0*/  ULDC.64 UR6, c[0x0][0x728] ;  /* 0x0001ca0000067ab9 */ /* 0x000fe20000000a00 */
[----:B------:R-:W-:Y:S01]  /*c4f0*/  ULDC UR9, c[0x0][0x730] ;  /* 0x0001cc0000097ab9 */ /* 0x000fe20000000800 */
[----:B------:R-:W-:Y:S01]  /*c500*/  ISETP.NE.U32.AND P0, PT, RZ, UR6, PT ;  /* 0x00000006ff007c0c */ /* 0x000fe2000bf05070 */
[----:B------:R-:W1:Y:S01]  /*c510*/  S2R R19, SR_CTAID.Y ;  /* 0x0000000000137919 */ /* 0x000e620000002600 */
[----:B------:R-:W-:Y:S01]  /*c520*/  ULDC UR10, c[0x0][0x150] ;  /* 0x00005400000a7ab9 */ /* 0x000fe20000000800 */
[----:B------:R-:W-:Y:S01]  /*c530*/  IMAD.MOV.U32 R6, RZ, RZ, R2 ;  /* 0x000000ffff067224 */ /* 0x000fe200078e0002 */
[----:B------:R-:W-:Y:S01]  /*c540*/  ISETP.NE.AND.EX P0, PT, RZ, UR7, PT, P0 ;  /* 0x00000007ff007c0c */ /* 0x000fe2000bf05300 */
[----:B------:R-:W-:Y:S01]  /*c550*/  IMAD.MOV.U32 R7, RZ, RZ, R3 ;  /* 0x000000ffff077224 */ /* 0x000fe200078e0003 */
[----:B0-----:R-:W-:-:S11]  /*c560*/  I2FP.F32.U32 R20, R18 ;  /* 0x0000001200147245 */ /* 0x001fd60000201000 */
[----:B------:R-:W-:Y:S05]  /*c570*/  @!P0 BRA `(.L_x_294) ;  /* 0x0000000000288947 */ /* 0x000fea0003800000 */
[----:B------:R-:W-:Y:S02]  /*c580*/  ULDC UR8, c[0x0][0x734] ;  /* 0x0001cd0000087ab9 */ /* 0x000fe40000000800 */
[----:B------:R-:W-:-:S05]  /*c590*/  IADD3 R7, P0, R2, UR8, RZ ;  /* 0x0000000802077c10 */ /* 0x000fca000ff1e0ff */
[----:B------:R-:W-:-:S04]  /*c5a0*/  IMAD.X R21, RZ, RZ, R3, P0 ;  /* 0x000000ffff157224 */ /* 0x000fc800000e0603 */
[----:B------:R-:W-:-:S04]  /*c5b0*/  IMAD.WIDE.U32 R8, R21, UR6, RZ ;  /* 0x0000000615087c25 */ /* 0x000fc8000f8e00ff */
[----:B------:R-:W-:-:S04]  /*c5c0*/  IMAD.WIDE.U32 R8, P0, R7, UR7, R8 ;  /* 0x0000000707087c25 */ /* 0x000fc8000f800008 */
[----:B------:R-:W-:-:S04]  /*c5d0*/  IMAD.WIDE.U32 R6, R7, UR6, RZ ;  /* 0x0000000607067c25 */ /* 0x000fc8000f8e00ff */
[----:B------:R-:W-:Y:S01]  /*c5e0*/  IMAD.MOV.U32 R6, RZ, RZ, R9 ;  /* 0x000000ffff067224 */ /* 0x000fe200078e0009 */
[----:B------:R-:W-:Y:S01]  /*c5f0*/  IADD3 RZ, P1, R7, R8, RZ ;  /* 0x0000000807ff7210 */ /* 0x000fe20007f3e0ff */
[----:B------:R-:W-:-:S04]  /*c600*/  IMAD.X R7, RZ, RZ, RZ, P0 ;  /* 0x000000ffff077224 */ /* 0x000fc800000e06ff */
[----:B------:R-:W-:-:S08]  /*c610*/  IMAD.WIDE.U32.X R6, R21, UR7, R6, P1 ;  /* 0x0000000715067c25 */ /* 0x000fd000088e0406 */
.L_x_294:
[--C-:B------:R-:W-:Y:S01]  /*c620*/  SHF.R.U64 R16, R6, UR9, R7.reuse ;  /* 0x0000000906107c19 */ /* 0x100fe20008001207 */
[----:B------:R-:W-:Y:S01]  /*c630*/  FMUL R20, R20, UR10 ;  /* 0x0000000a14147c20 */ /* 0x000fe20008400000 */
[----:B------:R-:W0:Y:S01]  /*c640*/  LDC R21, c[0x0][0x144] ;  /* 0x00005100ff157b82 */ /* 0x000e220000000800 */
[----:B-1----:R-:W-:Y:S01]  /*c650*/  I2FP.F32.U32 R8, R19 ;  /* 0x0000001300087245 */ /* 0x002fe20000201000 */
[----:B------:R-:W-:Y:S01]  /*c660*/  ULDC UR8, c[0x0][0x154] ;  /* 0x0000550000087ab9 */ /* 0x000fe20000000800 */
[----:B------:R-:W-:Y:S01]  /*c670*/  SHF.R.U32.HI R6, RZ, UR9, R7 ;  /* 0x00000009ff067c19 */ /* 0x000fe20008011607 */
[----:B------:R-:W-:Y:S01]  /*c680*/  ULDC.64 UR6, c[0x0][0x720] ;  /* 0x0001c80000067ab9 */ /* 0x000fe20000000a00 */
[----:B------:R-:W-:Y:S01]  /*c690*/  IADD3 R7, P0, RZ, -R16, RZ ;  /* 0x80000010ff077210 */ /* 0x000fe20007f1e0ff */
[----:B------:R-:W1:Y:S01]  /*c6a0*/  F2I.U32.TRUNC.NTZ R20, R20 ;  /* 0x0000001400147305 */ /* 0x000e62000020f000 */
[----:B------:R-:W-:Y:S01]  /*c6b0*/  FMUL R8, R8, UR8 ;  /* 0x0000000808087c20 */ /* 0x000fe20008400000 */
[----:B------:R-:W2:Y:S01]  /*c6c0*/  LDC R22, c[0x0][0x148] ;  /* 0x00005200ff167b82 */ /* 0x000ea20000000800 */
[----:B------:R-:W-:Y:S01]  /*c6d0*/  ULDC.64 UR8, c[0x0][0x740] ;  /* 0x0001d00000087ab9 */ /* 0x000fe20000000a00 */
[----:B------:R-:W-:Y:S01]  /*c6e0*/  IMAD.X R6, RZ, RZ, ~R6, P0 ;  /* 0x000000ffff067224 */ /* 0x000fe200000e0e06 */
[----:B------:R-:W-:-:S03]  /*c6f0*/  ISETP.NE.U32.AND P0, PT, RZ, UR8, PT ;  /* 0x00000008ff007c0c */ /* 0x000fc6000bf05070 */
[----:B------:R-:W-:Y:S01]  /*c700*/  IMAD R6, R6, UR6, RZ ;  /* 0x0000000606067c24 */ /* 0x000fe2000f8e02ff */
[----:B------:R-:W3:Y:S01]  /*c710*/  F2I.U32.TRUNC.NTZ R8, R8 ;  /* 0x0000000800087305 */ /* 0x000ee2000020f000 */
[----:B------:R-:W-:Y:S02]  /*c720*/  ISETP.NE.AND.EX P0, PT, RZ, UR9, PT, P0 ;  /* 0x00000009ff007c0c */ /* 0x000fe4000bf05300 */
[C---:B------:R-:W-:Y:S02]  /*c730*/  IMAD R9, R7.reuse, UR7, R6 ;  /* 0x0000000707097c24 */ /* 0x040fe4000f8e0206 */
[----:B------:R-:W-:Y:S01]  /*c740*/  IMAD.WIDE.U32 R6, R7, UR6, R2 ;  /* 0x0000000607067c25 */ /* 0x000fe2000f8e0002 */
[----:B------:R-:W-:-:S03]  /*c750*/  ULDC UR6, c[0x0][0x718] ;  /* 0x0001c60000067ab9 */ /* 0x000fc60000000800 */
[----:B-1----:R-:W-:Y:S02]  /*c760*/  IMAD.MOV R20, RZ, RZ, -R20 ;  /* 0x000000ffff147224 */ /* 0x002fe400078e0a14 */
[----:B------:R-:W-:Y:S02]  /*c770*/  IMAD.IADD R7, R7, 0x1, R9 ;  /* 0x0000000107077824 */ /* 0x000fe400078e0209 */
[----:B0-----:R-:W-:-:S03]  /*c780*/  IMAD R18, R21, R20, R18 ;  /* 0x0000001415127224 */ /* 0x001fc600078e0212 */
[--C-:B------:R-:W-:Y:S01]  /*c790*/  SHF.R.U64 R20, R6, UR6, R7.reuse ;  /* 0x0000000606147c19 */ /* 0x100fe20008001207 */
[----:B---3--:R-:W-:Y:S01]  /*c7a0*/  IMAD.MOV R6, RZ, RZ, -R8 ;  /* 0x000000ffff067224 */ /* 0x008fe200078e0a08 */
[----:B------:R-:W-:Y:S01]  /*c7b0*/  SHF.R.U32.HI R7, RZ, UR6, R7 ;  /* 0x00000006ff077c19 */ /* 0x000fe20008011607 */
[----:B------:R-:W-:Y:S02]  /*c7c0*/  ULDC UR6, c[0x0][0x708] ;  /* 0x0001c20000067ab9 */ /* 0x000fe40000000800 */
[----:B--2---:R-:W-:Y:S01]  /*c7d0*/  @P3 IMAD R18, R22, R6, R19 ;  /* 0x0000000616123224 */ /* 0x004fe200078e0213 */
[--C-:B------:R-:W-:Y:S02]  /*c7e0*/  SHF.R.U64 R22, R20, UR6, R7.reuse ;  /* 0x0000000614167c19 */ /* 0x100fe40008001207 */
[----:B------:R-:W-:Y:S01]  /*c7f0*/  SHF.R.U32.HI R7, RZ, UR6, R7 ;  /* 0x00000006ff077c19 */ /* 0x000fe20008011607 */
[----:B------:R-:W-:-:S03]  /*c800*/  ULDC UR6, c[0x0][0x758] ;  /* 0x0001d60000067ab9 */ /* 0x000fc60000000800 */
[--C-:B------:R-:W-:Y:S02]  /*c810*/  SHF.R.U64 R19, R22, UR6, R7.reuse ;  /* 0x0000000616137c19 */ /* 0x100fe40008001207 */
[----:B------:R-:W-:-:S03]  /*c820*/  SHF.R.U32.HI R21, RZ, UR6, R7 ;  /* 0x00000006ff157c19 */ /* 0x000fc60008011607 */
[----:B------:R-:W-:Y:S02]  /*c830*/  IMAD.MOV.U32 R8, RZ, RZ, R19 ;  /* 0x000000ffff087224 */ /* 0x000fe400078e0013 */
[----:B------:R-:W-:Y:S01]  /*c840*/  IMAD.MOV.U32 R7, RZ, RZ, R21 ;  /* 0x000000ffff077224 */ /* 0x000fe200078e0015 */
[----:B------:R-:W-:Y:S06]  /*c850*/  @!P0 BRA `(.L_x_295) ;  /* 0x00000000002c8947 */ /* 0x000fec0003800000 */
        /* <DEDUP_REMOVED lines=9> */
[----:B------:R-:W-:-:S04]  /*c8f0*/  IMAD.WIDE.U32.X R6, R21, UR9, R6, P1 ;  /* 0x0000000915067c25 */ /* 0x000fc800088e0406 */
[----:B------:R-:W-:-:S07]  /*c900*/  IMAD.MOV.U32 R8, RZ, RZ, R6 ;  /* 0x000000ffff087224 */ /* 0x000fce00078e0006 */
.L_x_295:
[----:B------:R-:W-:Y:S01]  /*c910*/  ULDC UR6, c[0x0][0x748] ;  /* 0x0001d20000067ab9 */ /* 0x000fe20000000800 */
[----:B------:R-:W-:Y:S01]  /*c920*/  LOP3.LUT R6, R22, UR21, RZ, 0xc0, !PT ;  /* 0x0000001516067c12 */ /* 0x000fe2000f8ec0ff */
[----:B------:R-:W-:Y:S01]  /*c930*/  ULDC UR7, c[0x0][0x710] ;  /* 0x0001c40000077ab9 */ /* 0x000fe20000000800 */
[----:B------:R-:W-:Y:S01]  /*c940*/  SHF.R.U64 R7, R8, UR6, R7 ;  /* 0x0000000608077c19 */ /* 0x000fe20008001207 */
[----:B------:R-:W-:Y:S01]  /*c950*/  ULDC UR6, c[0x0][0x738] ;  /* 0x0001ce0000067ab9 */ /* 0x000fe20000000800 */
[----:B------:R-:W-:-:S03]  /*c960*/  LOP3.LUT R20, R20, UR4, RZ, 0xc0, !PT ;  /* 0x0000000414147c12 */ /* 0x000fc6000f8ec0ff */
[----:B------:R-:W-:Y:S02]  /*c970*/  IMAD.MOV R8, RZ, RZ, -R7 ;  /* 0x000000ffff087224 */ /* 0x000fe400078e0a07 */
[----:B------:R-:W-:Y:S02]  /*c980*/  IMAD R7, R7, UR5, R6 ;  /* 0x0000000507077c24 */ /* 0x000fe4000f8e0206 */
[----:B------:R-:W-:Y:S01]  /*c990*/  IMAD R19, R8, UR6, R19 ;  /* 0x0000000608137c24 */ /* 0x000fe2000f8e0213 */
[----:B------:R-:W-:Y:S01]  /*c9a0*/  ULDC UR6, c[0x0][0x700] ;  /* 0x0001c00000067ab9 */ /* 0x000fe20000000800 */
[----:B------:R-:W-:Y:S02]  /*c9b0*/  IMAD R18, R7, UR7, R18 ;  /* 0x0000000707127c24 */ /* 0x000fe4000f8e0212 */
[----:B------:R-:W-:Y:S02]  /*c9c0*/  IMAD R19, R19, UR6, R20 ;  /* 0x0000000613137c24 */ /* 0x000fe4000f8e0214 */
[----:B------:R-:W-:-:S03]  /*c9d0*/  IMAD.MOV.U32 R8, RZ, RZ, 0x1 ;  /* 0x00000001ff087424 */ /* 0x000fc600078e00ff */
[----:B------:R-:W-:Y:S02]  /*c9e0*/  SEL R6, R19, R18, !P3 ;  /* 0x0000001213067207 */ /* 0x000fe40005800000 */
[----:B------:R-:W-:-:S07]  /*c9f0*/  SEL R7, R18, R19, !P3 ;  /* 0x0000001312077207 */ /* 0x000fce0005800000 */
.L_x_293:
[----:B------:R-:W-:Y:S05]  /*ca00*/  BSYNC B1 ;  /* 0x0000000000017941 */ /* 0x000fea0003800000 */
.L_x_292:
[----:B------:R-:W-:-:S13]  /*ca10*/  LOP3.LUT P0, RZ, R8, 0xff, RZ, 0xc0, !PT ;  /* 0x000000ff08ff7812 */ /* 0x000fda000780c0ff */
[----:B------:R-:W-:Y:S05]  /*ca20*/  @P0 BRA `(.L_x_296) ;  /* 0xfffffff400140947 */ /* 0x000fea000383ffff */
[----:B------:R-:W-:Y:S05]  /*ca30*/  BSYNC B0 ;  /* 0x0000000000007941 */ /* 0x000fea0003800000 */
.L_x_285:
[----:B------:R-:W-:-:S03]  /*ca40*/  UMOV UR6, 0xffffffff ;  /* 0xffffffff00067882 */ /* 0x000fc60000000000 */
[----:B------:R-:W-:Y:S05]  /*ca50*/  BRA.DIV UR6, `(.L_x_297) ;  /* 0x0000000606287947 */ /* 0x000fea000b800000 */
[----:B------:R-:W-:-:S13]  /*ca60*/  ELECT P0, URZ, PT ;  /* 0x00000000003f782f */ /* 0x000fda0003800000 */
.L_x_312:
[----:B------:R-:W-:Y:S04]  /*ca70*/  BSSY B0, `(.L_x_298) ;  /* 0x0000034000007945 */ /* 0x000fe80003800000 */
[----:B------:R-:W-:Y:S05]  /*ca80*/  @!P0 BRA `(.L_x_299) ;  /* 0x0000000000c88947 */ /* 0x000fea0003800000 */
[----:B------:R-:W-:-:S04]  /*ca90*/  LOP3.LUT R4, R4, 0x2, RZ, 0xfc, !PT ;  /* 0x0000000204047812 */ /* 0x000fc800078efcff */
[----:B------:R-:W-:-:S13]  /*caa0*/  ISETP.NE.AND P0, PT, R4, 0x3, PT ;  /* 0x000000030400780c */ /* 0x000fda0003f05270 */
[----:B------:R-:W-:Y:S05]  /*cab0*/  @!P0 BRA `(.L_x_300) ;  /* 0x0000000000048947 */ /* 0x000fea0003800000 */
[----:B------:R-:W-:Y:S01]  /*cac0*/  BPT.TRAP 0x1 ;  /* 0x000000040000795c */ /* 0x000fe20000300000 */
.L_x_300:
[----:B------:R-:W0:Y:S01]  /*cad0*/  S2R R3, SR_CgaCtaId ;  /* 0x0000000000037919 */ /* 0x000e220000008800 */
[----:B------:R-:W-:-:S04]  /*cae0*/  MOV R0, 0x400 ;  /* 0x0000040000007802 */ /* 0x000fc80000000f00 */
[----:B0-----:R-:W-:Y:S02]  /*caf0*/  LEA R0, R3, R0, 0x18 ;  /* 0x0000000003007211 */ /* 0x001fe400078ec0ff */
[----:B------:R-:W-:-:S03]  /*cb00*/  SHF.L.U32 R3, R5, 0x1f, RZ ;  /* 0x0000001f05037819 */ /* 0x000fc600000006ff */
[----:B------:R-:W-:-:S04]  /*cb10*/  VIADD R0, R0, 0x28 ;  /* 0x0000002800007836 */ /* 0x000fc80000000000 */
[C---:B------:R-:W-:Y:S02]  /*cb20*/  IMAD R6, R17.reuse, 0x8, R0 ;  /* 0x0000000811067824 */ /* 0x040fe400078e0200 */
[----:B------:R-:W-:Y:S02]  /*cb30*/  VIADD R17, R17, 0x1 ;  /* 0x0000000111117836 */ /* 0x000fe40000000000 */
[----:B------:R-:W0:Y:S03]  /*cb40*/  SYNCS.PHASECHK.TRANS64.TRYWAIT P0, [R6+URZ], R3 ;  /* 0x00000003060075a7 */ /* 0x000e26000800017f */
[----:B------:R-:W-:-:S04]  /*cb50*/  ISETP.NE.AND P1, PT, R17, 0x5, PT ;  /* 0x000000051100780c */ /* 0x000fc80003f25270 */
[----:B------:R-:W-:Y:S02]  /*cb60*/  SEL R2, RZ, 0x1, P1 ;  /* 0x00000001ff027807 */ /* 0x000fe40000800000 */
[----:B------:R-:W-:Y:S02]  /*cb70*/  SEL R17, R17, RZ, P1 ;  /* 0x000000ff11117207 */ /* 0x000fe40000800000 */
[----:B------:R-:W-:-:S03]  /*cb80*/  LOP3.LUT R8, R5, R2, RZ, 0x3c, !PT ;  /* 0x0000000205087212 */ /* 0x000fc600078e3cff */
[----:B------:R-:W-:Y:S01]  /*cb90*/  IMAD R7, R17, 0x8, R0 ;  /* 0x0000000811077824 */ /* 0x000fe200078e0200 */
[----:B------:R-:W-:Y:S01]  /*cba0*/  SHF.L.U32 R4, R8, 0x1f, RZ ;  /* 0x0000001f08047819 */ /* 0x000fe200000006ff */
[----:B0-----:R-:W-:Y:S06]  /*cbb0*/  @!P0 BRA `(.L_x_301) ;  /* 0x0000000000f08947 */ /* 0x001fec0003800000 */
.L_x_313:
[----:B------:R-:W1:Y:S01]  /*cbc0*/  SYNCS.PHASECHK.TRANS64.TRYWAIT P0, [R7+URZ], R4 ;  /* 0x00000004070075a7 */ /* 0x000e62000800017f */
[----:B------:R-:W-:-:S05]  /*cbd0*/  VIADD R2, R17, 0x1 ;  /* 0x0000000111027836 */ /* 0x000fca0000000000 */
[----:B------:R-:W-:-:S04]  /*cbe0*/  ISETP.NE.AND P1, PT, R2, 0x5, PT ;  /* 0x000000050200780c */ /* 0x000fc80003f25270 */
[----:B0-----:R-:W-:Y:S02]  /*cbf0*/  SEL R3, RZ, 0x1, P1 ;  /* 0x00000001ff037807 */ /* 0x001fe40000800000 */
[----:B------:R-:W-:Y:S02]  /*cc00*/  SEL R9, R2, RZ, P1 ;  /* 0x000000ff02097207 */ /* 0x000fe40000800000 */
[----:B------:R-:W-:-:S03]  /*cc10*/  LOP3.LUT R8, R8, R3, RZ, 0x3c, !PT ;  /* 0x0000000308087212 */ /* 0x000fc600078e3cff */
[----:B------:R-:W-:Y:S01]  /*cc20*/  IMAD R10, R9, 0x8, R0 ;  /* 0x00000008090a7824 */ /* 0x000fe200078e0200 */
[----:B------:R-:W-:Y:S01]  /*cc30*/  SHF.L.U32 R5, R8, 0x1f, RZ ;  /* 0x0000001f08057819 */ /* 0x000fe200000006ff */
[----:B-1----:R-:W-:Y:S06]  /*cc40*/  @!P0 BRA `(.L_x_302) ;  /* 0x0000000000e08947 */ /* 0x002fec0003800000 */
.L_x_314:
[----:B------:R-:W1:Y:S01]  /*cc50*/  SYNCS.PHASECHK.TRANS64.TRYWAIT P0, [R10+URZ], R5 ;  /* 0x000000050a0075a7 */ /* 0x000e62000800017f */
[----:B------:R-:W-:-:S05]  /*cc60*/  VIADD R2, R9, 0x1 ;  /* 0x0000000109027836 */ /* 0x000fca0000000000 */
[----:B------:R-:W-:-:S04]  /*cc70*/  ISETP.NE.AND P1, PT, R2, 0x5, PT ;  /* 0x000000050200780c */ /* 0x000fc80003f25270 */
[----:B------:R-:W-:Y:S02]  /*cc80*/  SEL R3, RZ, 0x1, P1 ;  /* 0x00000001ff037807 */ /* 0x000fe40000800000 */
[----:B0-----:R-:W-:Y:S02]  /*cc90*/  SEL R7, R2, RZ, P1 ;  /* 0x000000ff02077207 */ /* 0x001fe40000800000 */
[----:B------:R-:W-:-:S03]  /*cca0*/  LOP3.LUT R9, R8, R3, RZ, 0x3c, !PT ;  /* 0x0000000308097212 */ /* 0x000fc600078e3cff */
[----:B------:R-:W-:Y:S01]  /*ccb0*/  IMAD R11, R7, 0x8, R0 ;  /* 0x00000008070b7824 */ /* 0x000fe200078e0200 */
[----:B------:R-:W-:Y:S01]  /*ccc0*/  SHF.L.U32 R6, R9, 0x1f, RZ ;  /* 0x0000001f09067819 */ /* 0x000fe200000006ff */
[----:B-1----:R-:W-:Y:S06]  /*ccd0*/  @!P0 BRA `(.L_x_303) ;  /* 0x0000000000d08947 */ /* 0x002fec0003800000 */
.L_x_315:
[----:B------:R-:W1:Y:S01]  /*cce0*/  SYNCS.PHASECHK.TRANS64.TRYWAIT P0, [R11+URZ], R6 ;  /* 0x000000060b0075a7 */ /* 0x000e62000800017f */
[----:B------:R-:W-:-:S05]  /*ccf0*/  VIADD R2, R7, 0x1 ;  /* 0x0000000107027836 */ /* 0x000fca0000000000 */
[----:B------:R-:W-:-:S04]  /*cd00*/  ISETP.NE.AND P1, PT, R2, 0x5, PT ;  /* 0x000000050200780c */ /* 0x000fc80003f25270 */
[----:B------:R-:W-:Y:S02]  /*cd10*/  SEL R4, RZ, 0x1, P1 ;  /* 0x00000001ff047807 */ /* 0x000fe40000800000 */
[----:B------:R-:W-:Y:S02]  /*cd20*/  SEL R3, R2, RZ, P1 ;  /* 0x000000ff02037207 */ /* 0x000fe40000800000 */
[----:B------:R-:W-:Y:S01]  /*cd30*/  LOP3.LUT R4, R9, R4, RZ, 0x3c, !PT ;  /* 0x0000000409047212 */ /* 0x000fe200078e3cff */
[----:B-1----:R-:W-:Y:S06]  /*cd40*/  @!P0 BRA `(.L_x_304) ;  /* 0x0000000000c88947 */ /* 0x002fec0003800000 */
.L_x_316:
[----:B------:R-:W-:Y:S01]  /*cd50*/  IMAD R3, R3, 0x8, R0 ;  /* 0x0000000803037824 */ /* 0x000fe200078e0200 */
[----:B------:R-:W-:-:S07]  /*cd60*/  SHF.L.U32 R0, R4, 0x1f, RZ ;  /* 0x0000001f04007819 */ /* 0x000fce00000006ff */
.L_x_305:
[----:B--2---:R2:W3:Y:S02]  /*cd70*/  SYNCS.PHASECHK.TRANS64.TRYWAIT P0, [R3+URZ], R0 ;  /* 0x00000000030075a7 */ /* 0x0044e4000800017f */
[----:B---3--:R-:W-:Y:S05]  /*cd80*/  @!P0 NANOSLEEP.SYNCS 0x989680 ;  /* 0x009896800000895d */ /* 0x008fea0003900000 */
[----:B------:R-:W3:Y:S02]  /*cd90*/  @!P0 SYNCS.PHASECHK.TRANS64 P0, [R3+URZ], R0 ;  /* 0x00000000030085a7 */ /* 0x000ee4000800007f */
[----:B---3--:R-:W-:Y:S05]  /*cda0*/  @!P0 BRA `(.L_x_305) ;  /* 0xfffffffc00f08947 */ /* 0x008fea000383ffff */
.L_x_299:
[----:B------:R-:W-:Y:S05]  /*cdb0*/  BSYNC B0 ;  /* 0x0000000000007941 */ /* 0x000fea0003800000 */
.L_x_298:
[----:B------:R-:W-:Y:S05]  /*cdc0*/  EXIT ;  /* 0x000000000000794d */ /* 0x000fea0003800000 */
.L_x_21:
[----:B-1----:R-:W-:-:S04]  /*cdd0*/  IMAD.U32 R17, RZ, RZ, UR8 ;  /* 0x00000008ff117e24 */ /* 0x002fc8000f8e00ff */
[----:B------:R1:W4:Y:S03]  /*cde0*/  SYNCS.PHASECHK.TRANS64.TRYWAIT P0, [R17+URZ], R18 ;  /* 0x00000012110075a7 */ /* 0x000326000800017f */
[----:B----4-:R-:W-:Y:S05]  /*cdf0*/  @!P0 NANOSLEEP.SYNCS 0x989680 ;  /* 0x009896800000895d */ /* 0x010fea0003900000 */
[----:B------:R-:W4:Y:S02]  /*ce00*/  @!P0 SYNCS.PHASECHK.TRANS64 P0, [R17+URZ], R18 ;  /* 0x00000012110085a7 */ /* 0x000f24000800007f */
[----:B----4-:R-:W-:Y:S05]  /*ce10*/  @!P0 BRA `(.L_x_21) ;  /* 0xfffffffc00ec8947 */ /* 0x010fea000383ffff */
[----:B------:R-:W-:Y:S05]  /*ce20*/  BRA `(.L_x_20) ;  /* 0xffffff4800ac7947 */ /* 0x000fea000383ffff */
.L_x_286:
[----:B------:R-:W-:Y:S01]  /*ce30*/  BSSY B1, `(.L_x_306) ;  /* 0x0000006000017945 */ /* 0x000fe20003800000 */
[----:B------:R-:W-:-:S07]  /*ce40*/  IMAD.MOV.U32 R8, RZ, RZ, -0x1 ;  /* 0xffffffffff087424 */ /* 0x000fce00078e00ff */
[----:B------:R-:W-:Y:S05]  /*ce50*/  WARPSYNC.COLLECTIVE R8, `(.L_x_307) ;  /* 0x00000000080c7348 */ /* 0x000fea0003c00000 */
[----:B------:R-:W-:Y:S02]  /*ce60*/  ELECT P0, UR62, PT ;  /* 0x00000000003e782f */ /* 0x000fe40003800000 */
[----:B------:R-:W-:Y:S01]  /*ce70*/  MOV R8, UR62 ;  /* 0x0000003e00087c02 */ /* 0x000fe20008000f00 */
[----:B------:R-:W-:Y:S10]  /*ce80*/  ENDCOLLECTIVE ;  /* 0x000000000000791b */ /* 0x000ff40003800000 */
.L_x_307:
[----:B------:R-:W-:Y:S05]  /*ce90*/  BSYNC B1 ;  /* 0x0000000000017941 */ /* 0x000fea0003800000 */
.L_x_306:
[----:B------:R-:W-:Y:S05]  /*cea0*/  BRA `(.L_x_308) ;  /* 0xfffffff000007947 */ /* 0x000fea000383ffff */
.L_x_289:
[----:B0-----:R0:W1:Y:S02]  /*ceb0*/  SYNCS.PHASECHK.TRANS64.TRYWAIT P0, [R21+URZ+0x28], R8 ;  /* 0x00002808150075a7 */ /* 0x001064000800017f */
[----:B-1----:R-:W-:Y:S05]  /*cec0*/  @!P0 NANOSLEEP.SYNCS 0x989680 ;  /* 0x009896800000895d */ /* 0x002fea0003900000 */
[----:B------:R-:W1:Y:S02]  /*ced0*/  @!P0 SYNCS.PHASECHK.TRANS64 P0, [R21+URZ+0x28], R8 ;  /* 0x00002808150085a7 */ /* 0x000e64000800007f */
[----:B-1----:R-:W-:Y:S05]  /*cee0*/  @!P0 BRA `(.L_x_289) ;  /* 0xfffffffc00f08947 */ /* 0x002fea000383ffff */
[----:B------:R-:W-:Y:S05]  /*cef0*/  BRA `(.L_x_309) ;  /* 0xfffffff0003c7947 */ /* 0x000fea000383ffff */
.L_x_297:
[----:B------:R-:W-:Y:S01]  /*cf00*/  BSSY B0, `(.L_x_310) ;  /* 0x0000006000007945 */ /* 0x000fe20003800000 */
[----:B------:R-:W-:-:S07]  /*cf10*/  IMAD.MOV.U32 R8, RZ, RZ, -0x1 ;  /* 0xffffffffff087424 */ /* 0x000fce00078e00ff */
[----:B------:R-:W-:Y:S05]  /*cf20*/  WARPSYNC.COLLECTIVE R8, `(.L_x_311) ;  /* 0x00000000080c7348 */ /* 0x000fea0003c00000 */
[----:B------:R-:W-:Y:S02]  /*cf30*/  ELECT P0, UR62, PT ;  /* 0x00000000003e782f */ /* 0x000fe40003800000 */
[----:B------:R-:W-:Y:S01]  /*cf40*/  MOV R8, UR62 ;  /* 0x0000003e00087c02 */ /* 0x000fe20008000f00 */
[----:B------:R-:W-:Y:S10]  /*cf50*/  ENDCOLLECTIVE ;  /* 0x000000000000791b */ /* 0x000ff40003800000 */
.L_x_311:
[----:B------:R-:W-:Y:S05]  /*cf60*/  BSYNC B0 ;  /* 0x0000000000007941 */ /* 0x000fea0003800000 */
.L_x_310:
[----:B------:R-:W-:Y:S05]  /*cf70*/  BRA `(.L_x_312) ;  /* 0xfffffff800bc7947 */ /* 0x000fea000383ffff */
.L_x_301:
[----:B0-----:R0:W1:Y:S02]  /*cf80*/  SYNCS.PHASECHK.TRANS64.TRYWAIT P0, [R6+URZ], R3 ;  /* 0x00000003060075a7 */ /* 0x001064000800017f */
[----:B-1----:R-:W-:Y:S05]  /*cf90*/  @!P0 NANOSLEEP.SYNCS 0x989680 ;  /* 0x009896800000895d */ /* 0x002fea0003900000 */
[----:B------:R-:W1:Y:S02]  /*cfa0*/  @!P0 SYNCS.PHASECHK.TRANS64 P0, [R6+URZ], R3 ;  /* 0x00000003060085a7 */ /* 0x000e64000800007f */
[----:B-1----:R-:W-:Y:S05]  /*cfb0*/  @!P0 BRA `(.L_x_301) ;  /* 0xfffffffc00f08947 */ /* 0x002fea000383ffff */
[----:B------:R-:W-:Y:S05]  /*cfc0*/  BRA `(.L_x_313) ;  /* 0xfffffff800fc7947 */ /* 0x000fea000383ffff */
.L_x_302:
[----:B0-----:R0:W1:Y:S02]  /*cfd0*/  SYNCS.PHASECHK.TRANS64.TRYWAIT P0, [R7+URZ], R4 ;  /* 0x00000004070075a7 */ /* 0x001064000800017f */
[----:B-1----:R-:W-:Y:S05]  /*cfe0*/  @!P0 NANOSLEEP.SYNCS 0x989680 ;  /* 0x009896800000895d */ /* 0x002fea0003900000 */
[----:B------:R-:W1:Y:S02]  /*cff0*/  @!P0 SYNCS.PHASECHK.TRANS64 P0, [R7+URZ], R4 ;  /* 0x00000004070085a7 */ /* 0x000e64000800007f */
[----:B-1----:R-:W-:Y:S05]  /*d000*/  @!P0 BRA `(.L_x_302) ;  /* 0xfffffffc00f08947 */ /* 0x002fea000383ffff */
[----:B------:R-:W-:Y:S05]  /*d010*/  BRA `(.L_x_314) ;  /* 0xfffffffc000c7947 */ /* 0x000fea000383ffff */
.L_x_303:
[----:B0-----:R0:W1:Y:S02]  /*d020*/  SYNCS.PHASECHK.TRANS64.TRYWAIT P0, [R10+URZ], R5 ;  /* 0x000000050a0075a7 */ /* 0x001064000800017f */
[----:B-1----:R-:W-:Y:S05]  /*d030*/  @!P0 NANOSLEEP.SYNCS 0x989680 ;  /* 0x009896800000895d */ /* 0x002fea0003900000 */
[----:B------:R-:W1:Y:S02]  /*d040*/  @!P0 SYNCS.PHASECHK.TRANS64 P0, [R10+URZ], R5 ;  /* 0x000000050a0085a7 */ /* 0x000e64000800007f */
[----:B-1----:R-:W-:Y:S05]  /*d050*/  @!P0 BRA `(.L_x_303) ;  /* 0xfffffffc00f08947 */ /* 0x002fea000383ffff */
[----:B------:R-:W-:Y:S05]  /*d060*/  BRA `(.L_x_315) ;  /* 0xfffffffc001c7947 */ /* 0x000fea000383ffff */
.L_x_304:
[----:B-1----:R1:W2:Y:S02]  /*d070*/  SYNCS.PHASECHK.TRANS64.TRYWAIT P0, [R11+URZ], R6 ;  /* 0x000000060b0075a7 */ /* 0x0022a4000800017f */
[----:B--2---:R-:W-:Y:S05]  /*d080*/  @!P0 NANOSLEEP.SYNCS 0x989680 ;  /* 0x009896800000895d */ /* 0x004fea0003900000 */
[----:B------:R-:W2:Y:S02]  /*d090*/  @!P0 SYNCS.PHASECHK.TRANS64 P0, [R11+URZ], R6 ;  /* 0x000000060b0085a7 */ /* 0x000ea4000800007f */
[----:B--2---:R-:W-:Y:S05]  /*d0a0*/  @!P0 BRA `(.L_x_304) ;  /* 0xfffffffc00f08947 */ /* 0x004fea000383ffff */
[----:B------:R-:W-:Y:S05]  /*d0b0*/  BRA `(.L_x_316) ;  /* 0xfffffffc00247947 */ /* 0x000fea000383ffff */
.L_x_317:
[----:B------:R-:W-:-:S00]  /*d0c0*/  BRA `(.L_x_317) ;  /* 0xfffffffc00fc7947 */ /* 0x000fc0000383ffff */
[----:B------:R-:W-:-:S00]  /*d0d0*/  NOP ;  /* 0x0000000000007918 */ /* 0x000fc00000000000 */
        /* <DEDUP_REMOVED lines=10> */
.L_x_318:


//--------------------- .nv.shared._ZN7cutlass13device_kernelINS_4gemm6kernel13GemmUniversalIN4cute5tupleIJiiiiEEENS1_10collective13CollectiveMmaINS1_40MainloopSm90TmaGmmaWarpSpecializedSparseILi5ENS5_IJNS4_1CILi2EEENSA_ILi1EEESC_EEENS1_35KernelTmaWarpSpecializedCooperativeEEENS5_IJNSA_ILi128EEENSA_ILi256EEENSA_ILi64EEEEEENS_6half_tENS5_IJNS4_6LayoutINS5_IJiNS5_IJSB_iEEEiEEENS5_IJlNS5_IJSC_SB_EEElEEEEENSL_INS5_IJNS5_IJNS5_IJNSA_ILi8EEESB_NSA_ILi4EEEEEEiEEENS5_IJNS5_IJNSA_ILi16EEESB_SB_EEEiEEEiEEENS5_IJNS5_IJNS5_IJSI_SV_NSA_ILi1024EEEEEENSA_ILi4096EEEEEENS5_IJNS5_IJSC_NSA_ILi512EEENSA_ILi32EEEEEElEEElEEEEEEEESK_NS5_IJlSC_lEEENS4_8TiledMMAINS4_8MMA_AtomIJNS4_4SM904GMMA6SPARSE27GMMA_64x256x32_F32F16F16_SSILNS1E_5MajorE0ELS1H_0ELNS1E_7ScaleInE1ELS1I_1ELNS1E_9SparseSelE0EEEEEENSL_ISD_NS5_IJSC_NSA_ILi0EEES1M_EEEEENS5_IJNS4_10UnderscoreES1P_S1P_EEEEENS4_13SM90_TMA_LOADENS4_14ComposedLayoutINS4_7SwizzleILi2ELi4ELi3EEENS4_25smem_sparse_ptr_flag_bitsILi2ELi16EEENSL_INS5_IJNS5_IJSC_SR_EEENS5_IJSB_S14_EEEEEENS5_IJNS5_IJS1M_SI_EEESO_EEEEEEEvNS4_8identityENS4_23SM90_TMA_LOAD_MULTICASTENS1T_INS1U_ILi3ELi4ELi3EEENS4_18smem_ptr_flag_bitsILi16EEENSL_INS5_IJSR_SI_EEENS5_IJSI_SC_EEEEEEEvS25_EENS_8epilogue10collective6detail29Sm90TmaWarpSpecializedAdapterINS2G_15DefaultEpilogueIfNS5_IJSC_llEEES2K_NS2F_6thread17LinearCombinationIfLi1EffLNS2L_9ScaleType4KindE0ELNS_15FloatRoundStyleE2EfEENS1_15EpilogueDefaultEEEEEvvEEEEvNT_6ParamsE --------------------------
	.section	.nv.shared._ZN7cutlass13device_kernelINS_4gemm6kernel13GemmUniversalIN4cute5tupleIJiiiiEEENS1_10collective13CollectiveMmaINS1_40MainloopSm90TmaGmmaWarpSpecializedSparseILi5ENS5_IJNS4_1CILi2EEENSA_ILi1EEESC_EEENS1_35KernelTmaWarpSpecializedCooperativeEEENS5_IJNSA_ILi128EEENSA_ILi256EEENSA_ILi64EEEEEENS_6half_tENS5_IJNS4_6LayoutINS5_IJiNS5_IJSB_iEEEiEEENS5_IJlNS5_IJSC_SB_EEElEEEEENSL_INS5_IJNS5_IJNS5_IJNSA_ILi8EEESB_NSA_ILi4EEEEEEiEEENS5_IJNS5_IJNSA_ILi16EEESB_SB_EEEiEEEiEEENS5_IJNS5_IJNS5_IJSI_SV_NSA_ILi1024EEEEEENSA_ILi4096EEEEEENS5_IJNS5_IJSC_NSA_ILi512EEENSA_ILi32EEEEEElEEElEEEEEEEESK_NS5_IJlSC_lEEENS4_8TiledMMAINS4_8MMA_AtomIJNS4_4SM904GMMA6SPARSE27GMMA_64x256x32_F32F16F16_SSILNS1E_5MajorE0ELS1H_0ELNS1E_7ScaleInE1ELS1I_1ELNS1E_9SparseSelE0EEEEEENSL_ISD_NS5_IJSC_NSA_ILi0EEES1M_EEEEENS5_IJNS4_10UnderscoreES1P_S1P_EEEEENS4_13SM90_TMA_LOADENS4_14ComposedLayoutINS4_7SwizzleILi2ELi4ELi3EEENS4_25smem_sparse_ptr_flag_bitsILi2ELi16EEENSL_INS5_IJNS5_IJSC_SR_EEENS5_IJSB_S14_EEEEEENS5_IJNS5_IJS1M_SI_EEESO_EEEEEEEvNS4_8identityENS4_23SM90_TMA_LOAD_MULTICASTENS1T_INS1U_ILi3ELi4ELi3EEENS4_18smem_ptr_flag_bitsILi16EEENSL_INS5_IJSR_SI_EEENS5_IJSI_SC_EEEEEEEvS25_EENS_8epilogue10collective6detail29Sm90TmaWarpSpecializedAdapterINS2G_15DefaultEpilogueIfNS5_IJSC_llEEES2K_NS2F_6thread17LinearCombinationIfLi1EffLNS2L_9ScaleType4KindE0ELNS_15FloatRoundStyleE2EfEENS1_15EpilogueDefaultEEEEEvvEEEEvNT_6ParamsE,"aw",@nobits
	.sectionflags	@""
	.align	16
	.zero		1024


//--------------------- .nv.shared.reserved.0     --------------------------
	.section	.nv.shared.reserved.0,"aw",@nobits
	.weak		__nv_reservedSMEM_offset_0_alias
	.size		__nv_reservedSMEM_offset_0_alias, 0, 0
	.other		__nv_reservedSMEM_offset_0_alias,@"STO_CUDA_RESERVED_SHARED STV_DEFAULT"
__nv_reservedSMEM_offset_0_alias:
	.zero		0


//--------------------- .nv.global                --------------------------
	.section	.nv.global,"aw",@nobits
.nv.global:
	.type		_ZN39_INTERNAL_afcecbe2_4_k_cu_b9a4f150_39794cute1_E,@object
	.size		_ZN39_INTERNAL_afcecbe2_4_k_cu_b9a4f150_39794cute1_E,(_ZN39_INTERNAL_afcecbe2_4_k_cu_b9a4f150_39794cuda3std3__45__cpo6cbeginE - _ZN39_INTERNAL_afcecbe2_4_k_cu_b9a4f150_39794cute1_E)
_ZN39_INTERNAL_afcecbe2_4_k_cu_b9a4f150_39794cute1_E:
	.zero		1
	.type		_ZN39_INTERNAL_afcecbe2_4_k_cu_b9a4f150_39794cuda3std3__45__cpo6cbeginE,@object
	.size		_ZN39_INTERNAL_afcecbe2_4_k_cu_b9a4f150_39794cuda3std3__45__cpo6cbeginE,(_ZN39_INTERNAL_afcecbe2_4_k_cu_b9a4f150_39794cuda3std3__48in_placeE - _ZN39_INTERNAL_afcecbe2_4_k_cu_b9a4f150_39794cuda3std3__45__cpo6cbeginE)
_ZN39_INTERNAL_afcecbe2_4_k_cu_b9a4f150_39794cuda3std3__45__cpo6cbeginE:
	.zero		1
	.type		_ZN39_INTERNAL_afcecbe2_4_k_cu_b9a4f150_39794cuda3std3__48in_placeE,@object
	.size		_ZN39_INTERNAL_afcecbe2_4_k_cu_b9a4f150_39794cuda3std3__48in_placeE,(_ZN39_INTERNAL_afcecbe2_4_k_cu_b9a4f150_39794cuda3std6ranges3__45__cpo9iter_moveE - _ZN39_INTERNAL_afcecbe2_4_k_cu_b9a4f150_39794cuda3std3__48in_placeE)
_ZN39_INTERNAL_afcecbe2_4_k_cu_b9a4f150_39794cuda3std3__48in_placeE:
	.zero		1
	.type		_ZN39_INTERNAL_afcecbe2_4_k_cu_b9a4f150_39794cuda3std6ranges3__45__cpo9iter_moveE,@object
	.size		_ZN39_INTERNAL_afcecbe2_4_k_cu_b9a4f150_39794cuda3std6ranges3__45__cpo9iter_moveE,(_ZN39_INTERNAL_afcecbe2_4_k_cu_b9a4f150_39794cuda3std3__45__cpo5beginE - _ZN39_INTERNAL_afcecbe2_4_k_cu_b9a4f150_39794cuda3std6ranges3__45__cpo9iter_moveE)
_ZN39_INTERNAL_afcecbe2_4_k_cu_b9a4f150_39794cuda3std6ranges3__45__cpo9iter_moveE:
	.zero		1
	.type		_ZN39_INTERNAL_afcecbe2_4_k_cu_b9a4f150_39794cuda3std3__45__cpo5beginE,@object
	.size		_ZN39_INTERNAL_afcecbe2_4_k_cu_b9a4f150_39794cuda3std3__45__cpo5beginE,(_ZN39_INTERNAL_afcecbe2_4_k_cu_b9a4f150_39794cuda3std3__441_GLOBAL__N__afcecbe2_4_k_cu_b9a4f150_39796ignoreE - _ZN39_INTERNAL_afcecbe2_4_k_cu_b9a4f150_39794cuda3std3__45__cpo5beginE)
_ZN39_INTERNAL_afcecbe2_4_k_cu_b9a4f150_39794cuda3std3__45__cpo5beginE:
	.zero		1
	.type		_ZN39_INTERNAL_afcecbe2_4_k_cu_b9a4f150_39794cuda3std3__441_GLOBAL__N__afcecbe2_4_k_cu_b9a4f150_39796ignoreE,@object
	.size		_ZN39_INTERNAL_afcecbe2_4_k_cu_b9a4f150_39794cuda3std3__441_GLOBAL__N__afcecbe2_4_k_cu_b9a4f150_39796ignoreE,(_ZN39_INTERNAL_afcecbe2_4_k_cu_b9a4f150_39794cute7productE - _ZN39_INTERNAL_afcecbe2_4_k_cu_b9a4f150_39794cuda3std3__441_GLOBAL__N__afcecbe2_4_k_cu_b9a4f150_39796ignoreE)
_ZN39_INTERNAL_afcecbe2_4_k_cu_b9a4f150_39794cuda3std3__441_GLOBAL__N__afcecbe2_4_k_cu_b9a4f150_39796ignoreE:
	.zero		1
	.type		_ZN39_INTERNAL_afcecbe2_4_k_cu_b9a4f150_39794cute7productE,@object
	.size		_ZN39_INTERNAL_afcecbe2_4_k_cu_b9a4f150_39794cute7productE,(_ZN39_INTERNAL_afcecbe2_4_k_cu_b9a4f150_39794cuda3std3__45__cpo3endE - _ZN39_INTERNAL_afcecbe2_4_k_cu_b9a4f150_39794cute7productE)
_ZN39_INTERNAL_afcecbe2_4_k_cu_b9a4f150_39794cute7productE:
	.zero		1
	.type		_ZN39_INTERNAL_afcecbe2_4_k_cu_b9a4f150_39794cuda3std3__45__cpo3endE,@object
	.size		_ZN39_INTERNAL_afcecbe2_4_k_cu_b9a4f150_39794cuda3std3__45__cpo3endE,(_ZN39_INTERNAL_afcecbe2_4_k_cu_b9a4f150_39794cuda3std3__419piecewise_constructE - _ZN39_INTERNAL_afcecbe2_4_k_cu_b9a4f150_39794cuda3std3__45__cpo3endE)
_ZN39_INTERNAL_afcecbe2_4_k_cu_b9a4f150_39794cuda3std3__45__cpo3endE:
	.zero		1
	.type		_ZN39_INTERNAL_afcecbe2_4_k_cu_b9a4f150_39794cuda3std3__419piecewise_constructE,@object
	.size		_ZN39_INTERNAL_afcecbe2_4_k_cu_b9a4f150_39794cuda3std3__419piecewise_constructE,(_ZN39_INTERNAL_afcecbe2_4_k_cu_b9a4f150_39794cuda3std3__45__cpo4cendE - _ZN39_INTERNAL_afcecbe2_4_k_cu_b9a4f150_39794cuda3std3__419piecewise_constructE)
_ZN39_INTERNAL_afcecbe2_4_k_cu_b9a4f150_39794cuda3std3__419piecewise_constructE:
	.zero		1
	.type		_ZN39_INTERNAL_afcecbe2_4_k_cu_b9a4f150_39794cuda3std3__45__cpo4cendE,@object
	.size		_ZN39_INTERNAL_afcecbe2_4_k_cu_b9a4f150_39794cuda3std3__45__cpo4cendE,(_ZN39_INTERNAL_afcecbe2_4_k_cu_b9a4f150_39794cuda3std6ranges3__45__cpo4swapE - _ZN39_INTERNAL_afcecbe2_4_k_cu_b9a4f150_39794cuda3std3__45__cpo4cendE)
_ZN39_INTERNAL_afcecbe2_4_k_cu_b9a4f150_39794cuda3std3__45__cpo4cendE:
	.zero		1
	.type		_ZN39_INTERNAL_afcecbe2_4_k_cu_b9a4f150_39794cuda3std6ranges3__45__cpo4swapE,@object
	.size		_ZN39_INTERNAL_afcecbe2_4_k_cu_b9a4f150_39794cuda3std6ranges3__45__cpo4swapE,(.L_7 - _ZN39_INTERNAL_afcecbe2_4_k_cu_b9a4f150_39794cuda3std6ranges3__45__cpo4swapE)
_ZN39_INTERNAL_afcecbe2_4_k_cu_b9a4f150_39794cuda3std6ranges3__45__cpo4swapE:
	.zero		1
.L_7:


//--------------------- .nv.constant0._ZN7cutlass13device_kernelINS_4gemm6kernel13GemmUniversalIN4cute5tupleIJiiiiEEENS1_10collective13CollectiveMmaINS1_40MainloopSm90TmaGmmaWarpSpecializedSparseILi5ENS5_IJNS4_1CILi2EEENSA_ILi1EEESC_EEENS1_35KernelTmaWarpSpecializedCooperativeEEENS5_IJNSA_ILi128EEENSA_ILi256EEENSA_ILi64EEEEEENS_6half_tENS5_IJNS4_6LayoutINS5_IJiNS5_IJSB_iEEEiEEENS5_IJlNS5_IJSC_SB_EEElEEEEENSL_INS5_IJNS5_IJNS5_IJNSA_ILi8EEESB_NSA_ILi4EEEEEEiEEENS5_IJNS5_IJNSA_ILi16EEESB_SB_EEEiEEEiEEENS5_IJNS5_IJNS5_IJSI_SV_NSA_ILi1024EEEEEENSA_ILi4096EEEEEENS5_IJNS5_IJSC_NSA_ILi512EEENSA_ILi32EEEEEElEEElEEEEEEEESK_NS5_IJlSC_lEEENS4_8TiledMMAINS4_8MMA_AtomIJNS4_4SM904GMMA6SPARSE27GMMA_64x256x32_F32F16F16_SSILNS1E_5MajorE0ELS1H_0ELNS1E_7ScaleInE1ELS1I_1ELNS1E_9SparseSelE0EEEEEENSL_ISD_NS5_IJSC_NSA_ILi0EEES1M_EEEEENS5_IJNS4_10UnderscoreES1P_S1P_EEEEENS4_13SM90_TMA_LOADENS4_14ComposedLayoutINS4_7SwizzleILi2ELi4ELi3EEENS4_25smem_sparse_ptr_flag_bitsILi2ELi16EEENSL_INS5_IJNS5_IJSC_SR_EEENS5_IJSB_S14_EEEEEENS5_IJNS5_IJS1M_SI_EEESO_EEEEEEEvNS4_8identityENS4_23SM90_TMA_LOAD_MULTICASTENS1T_INS1U_ILi3ELi4ELi3EEENS4_18smem_ptr_flag_bitsILi16EEENSL_INS5_IJSR_SI_EEENS5_IJSI_SC_EEEEEEEvS25_EENS_8epilogue10collective6detail29Sm90TmaWarpSpecializedAdapterINS2G_15DefaultEpilogueIfNS5_IJSC_llEEES2K_NS2F_6thread17LinearCombinationIfLi1EffLNS2L_9ScaleType4KindE0ELNS_15FloatRoundStyleE2EfEENS1_15EpilogueDefaultEEEEEvvEEEEvNT_6ParamsE --------------------------
	.section	.nv.constant0._ZN7cutlass13device_kernelINS_4gemm6kernel13GemmUniversalIN4cute5tupleIJiiiiEEENS1_10collective13CollectiveMmaINS1_40MainloopSm90TmaGmmaWarpSpecializedSparseILi5ENS5_IJNS4_1CILi2EEENSA_ILi1EEESC_EEENS1_35KernelTmaWarpSpecializedCooperativeEEENS5_IJNSA_ILi128EEENSA_ILi256EEENSA_ILi64EEEEEENS_6half_tENS5_IJNS4_6LayoutINS5_IJiNS5_IJSB_iEEEiEEENS5_IJlNS5_IJSC_SB_EEElEEEEENSL_INS5_IJNS5_IJNS5_IJNSA_ILi8EEESB_NSA_ILi4EEEEEEiEEENS5_IJNS5_IJNSA_ILi16EEESB_SB_EEEiEEEiEEENS5_IJNS5_IJNS5_IJSI_SV_NSA_ILi1024EEEEEENSA_ILi4096EEEEEENS5_IJNS5_IJSC_NSA_ILi512EEENSA_ILi32EEEEEElEEElEEEEEEEESK_NS5_IJlSC_lEEENS4_8TiledMMAINS4_8MMA_AtomIJNS4_4SM904GMMA6SPARSE27GMMA_64x256x32_F32F16F16_SSILNS1E_5MajorE0ELS1H_0ELNS1E_7ScaleInE1ELS1I_1ELNS1E_9SparseSelE0EEEEEENSL_ISD_NS5_IJSC_NSA_ILi0EEES1M_EEEEENS5_IJNS4_10UnderscoreES1P_S1P_EEEEENS4_13SM90_TMA_LOADENS4_14ComposedLayoutINS4_7SwizzleILi2ELi4ELi3EEENS4_25smem_sparse_ptr_flag_bitsILi2ELi16EEENSL_INS5_IJNS5_IJSC_SR_EEENS5_IJSB_S14_EEEEEENS5_IJNS5_IJS1M_SI_EEESO_EEEEEEEvNS4_8identityENS4_23SM90_TMA_LOAD_MULTICASTENS1T_INS1U_ILi3ELi4ELi3EEENS4_18smem_ptr_flag_bitsILi16EEENSL_INS5_IJSR_SI_EEENS5_IJSI_SC_EEEEEEEvS25_EENS_8epilogue10collective6detail29Sm90TmaWarpSpecializedAdapterINS2G_15DefaultEpilogueIfNS5_IJSC_llEEES2K_NS2F_6thread17LinearCombinationIfLi1EffLNS2L_9ScaleType4KindE0ELNS_15FloatRoundStyleE2EfEENS1_15EpilogueDefaultEEEEEvvEEEEvNT_6ParamsE,"a",@progbits
	.sectionflags	@""
	.align	4
.nv.constant0._ZN7cutlass13device_kernelINS_4gemm6kernel13GemmUniversalIN4cute5tupleIJiiiiEEENS1_10collective13CollectiveMmaINS1_40MainloopSm90TmaGmmaWarpSpecializedSparseILi5ENS5_IJNS4_1CILi2EEENSA_ILi1EEESC_EEENS1_35KernelTmaWarpSpecializedCooperativeEEENS5_IJNSA_ILi128EEENSA_ILi256EEENSA_ILi64EEEEEENS_6half_tENS5_IJNS4_6LayoutINS5_IJiNS5_IJSB_iEEEiEEENS5_IJlNS5_IJSC_SB_EEElEEEEENSL_INS5_IJNS5_IJNS5_IJNSA_ILi8EEESB_NSA_ILi4EEEEEEiEEENS5_IJNS5_IJNSA_ILi16EEESB_SB_EEEiEEEiEEENS5_IJNS5_IJNS5_IJSI_SV_NSA_ILi1024EEEEEENSA_ILi4096EEEEEENS5_IJNS5_IJSC_NSA_ILi512EEENSA_ILi32EEEEEElEEElEEEEEEEESK_NS5_IJlSC_lEEENS4_8TiledMMAINS4_8MMA_AtomIJNS4_4SM904GMMA6SPARSE27GMMA_64x256x32_F32F16F16_SSILNS1E_5MajorE0ELS1H_0ELNS1E_7ScaleInE1ELS1I_1ELNS1E_9SparseSelE0EEEEEENSL_ISD_NS5_IJSC_NSA_ILi0EEES1M_EEEEENS5_IJNS4_10UnderscoreES1P_S1P_EEEEENS4_13SM90_TMA_LOADENS4_14ComposedLayoutINS4_7SwizzleILi2ELi4ELi3EEENS4_25smem_sparse_ptr_flag_bitsILi2ELi16EEENSL_INS5_IJNS5_IJSC_SR_EEENS5_IJSB_S14_EEEEEENS5_IJNS5_IJS1M_SI_EEESO_EEEEEEEvNS4_8identityENS4_23SM90_TMA_LOAD_MULTICASTENS1T_INS1U_ILi3ELi4ELi3EEENS4_18smem_ptr_flag_bitsILi16EEENSL_INS5_IJSR_SI_EEENS5_IJSI_SC_EEEEEEEvS25_EENS_8epilogue10collective6detail29Sm90TmaWarpSpecializedAdapterINS2G_15DefaultEpilogueIfNS5_IJSC_llEEES2K_NS2F_6thread17LinearCombinationIfLi1EffLNS2L_9ScaleType4KindE0ELNS_15FloatRoundStyleE2EfEENS1_15EpilogueDefaultEEEEEvvEEEEvNT_6ParamsE:
	.zero		1920


//--------------------- SYMBOLS --------------------------

	.type		.nv.reservedSmem.offset0,@object
	.size		.nv.reservedSmem.offset0,0x4
